	.headerflags	@"EF_CUDA_TEXMODE_UNIFIED EF_CUDA_64BIT_ADDRESS EF_CUDA_SM86 EF_CUDA_VIRTUAL_SM(EF_CUDA_SM86)"
	.elftype	@"ET_EXEC"


//--------------------- .nv.info                  --------------------------
	.section	.nv.info,"",@"SHT_CUDA_INFO"
	.align	4


	//----- nvinfo : EIATTR_REGCOUNT
	.align		4
        /*0000*/ 	.byte	0x04, 0x2f
        /*0002*/ 	.short	(.L_1 - .L_0)
	.align		4
.L_0:
        /*0004*/ 	.word	index@(triton__0d1d2d3d4d5d6d7d8d9d1011de)
        /*0008*/ 	.word	0x00000040


	//----- nvinfo : EIATTR_MAX_STACK_SIZE
	.align		4
.L_1:
        /*000c*/ 	.byte	0x04, 0x23
        /*000e*/ 	.short	(.L_3 - .L_2)
	.align		4
.L_2:
        /*0010*/ 	.word	index@(triton__0d1d2d3d4d5d6d7d8d9d1011de)
        /*0014*/ 	.word	0x00000000


	//----- nvinfo : EIATTR_MIN_STACK_SIZE
	.align		4
.L_3:
        /*0018*/ 	.byte	0x04, 0x12
        /*001a*/ 	.short	(.L_5 - .L_4)
	.align		4
.L_4:
        /*001c*/ 	.word	index@(triton__0d1d2d3d4d5d6d7d8d9d1011de)
        /*0020*/ 	.word	0x00000000


	//----- nvinfo : EIATTR_FRAME_SIZE
	.align		4
.L_5:
        /*0024*/ 	.byte	0x04, 0x11
        /*0026*/ 	.short	(.L_7 - .L_6)
	.align		4
.L_6:
        /*0028*/ 	.word	index@(triton__0d1d2d3d4d5d6d7d8d9d1011de)
        /*002c*/ 	.word	0x00000000
.L_7:


//--------------------- .nv.info.triton__0d1d2d3d4d5d6d7d8d9d1011de --------------------------
	.section	.nv.info.triton__0d1d2d3d4d5d6d7d8d9d1011de,"",@"SHT_CUDA_INFO"
	.align	4


	//----- nvinfo : EIATTR_CUDA_API_VERSION
	.align		4
        /*0000*/ 	.byte	0x04, 0x37
        /*0002*/ 	.short	(.L_9 - .L_8)
.L_8:
        /*0004*/ 	.word	0x0000007b


	//----- nvinfo : EIATTR_SW2861232_WAR
	.align		4
.L_9:
        /*0008*/ 	.byte	0x01, 0x35
	.zero		2


	//----- nvinfo : EIATTR_PARAM_CBANK
	.align		4
        /*000c*/ 	.byte	0x04, 0x0a
        /*000e*/ 	.short	(.L_11 - .L_10)
	.align		4
.L_10:
        /*0010*/ 	.word	index@(.nv.constant0.triton__0d1d2d3d4d5d6d7d8d9d1011de)
        /*0014*/ 	.short	0x0160
        /*0016*/ 	.short	0x0058


	//----- nvinfo : EIATTR_CBANK_PARAM_SIZE
	.align		4
.L_11:
        /*0018*/ 	.byte	0x03, 0x19
        /*001a*/ 	.short	0x0058


	//----- nvinfo : EIATTR_KPARAM_INFO
	.align		4
        /*001c*/ 	.byte	0x04, 0x17
        /*001e*/ 	.short	(.L_13 - .L_12)
.L_12:
        /*0020*/ 	.word	0x00000000
        /*0024*/ 	.short	0x000b
        /*0026*/ 	.short	0x0054
        /*0028*/ 	.byte	0x00, 0xf0, 0x11, 0x00


	//----- nvinfo : EIATTR_KPARAM_INFO
	.align		4
.L_13:
        /*002c*/ 	.byte	0x04, 0x17
        /*002e*/ 	.short	(.L_15 - .L_14)
.L_14:
        /*0030*/ 	.word	0x00000000
        /*0034*/ 	.short	0x000a
        /*0036*/ 	.short	0x0050
        /*0038*/ 	.byte	0x00, 0xf0, 0x11, 0x00


	//----- nvinfo : EIATTR_KPARAM_INFO
	.align		4
.L_15:
        /*003c*/ 	.byte	0x04, 0x17
        /*003e*/ 	.short	(.L_17 - .L_16)
.L_16:
        /*0040*/ 	.word	0x00000000
        /*0044*/ 	.short	0x0009
        /*0046*/ 	.short	0x0048
        /*0048*/ 	.byte	0x00, 0xf0, 0x21, 0x00


	//----- nvinfo : EIATTR_KPARAM_INFO
	.align		4
.L_17:
        /*004c*/ 	.byte	0x04, 0x17
        /*004e*/ 	.short	(.L_19 - .L_18)
.L_18:
        /*0050*/ 	.word	0x00000000
        /*0054*/ 	.short	0x0008
        /*0056*/ 	.short	0x0040
        /*0058*/ 	.byte	0x00, 0xf0, 0x21, 0x00


	//----- nvinfo : EIATTR_KPARAM_INFO
	.align		4
.L_19:
        /*005c*/ 	.byte	0x04, 0x17
        /*005e*/ 	.short	(.L_21 - .L_20)
.L_20:
        /*0060*/ 	.word	0x00000000
        /*0064*/ 	.short	0x0007
        /*0066*/ 	.short	0x0038
        /*0068*/ 	.byte	0x00, 0xf0, 0x21, 0x00


	//----- nvinfo : EIATTR_KPARAM_INFO
	.align		4
.L_21:
        /*006c*/ 	.byte	0x04, 0x17
        /*006e*/ 	.short	(.L_23 - .L_22)
.L_22:
        /*0070*/ 	.word	0x00000000
        /*0074*/ 	.short	0x0006
        /*0076*/ 	.short	0x0030
        /*0078*/ 	.byte	0x00, 0xf0, 0x21, 0x00


	//----- nvinfo : EIATTR_KPARAM_INFO
	.align		4
.L_23:
        /*007c*/ 	.byte	0x04, 0x17
        /*007e*/ 	.short	(.L_25 - .L_24)
.L_24:
        /*0080*/ 	.word	0x00000000
        /*0084*/ 	.short	0x0005
        /*0086*/ 	.short	0x0028
        /*0088*/ 	.byte	0x00, 0xf0, 0x21, 0x00


	//----- nvinfo : EIATTR_KPARAM_INFO
	.align		4
.L_25:
        /*008c*/ 	.byte	0x04, 0x17
        /*008e*/ 	.short	(.L_27 - .L_26)
.L_26:
        /*0090*/ 	.word	0x00000000
        /*0094*/ 	.short	0x0004
        /*0096*/ 	.short	0x0020
        /*0098*/ 	.byte	0x00, 0xf0, 0x21, 0x00


	//----- nvinfo : EIATTR_KPARAM_INFO
	.align		4
.L_27:
        /*009c*/ 	.byte	0x04, 0x17
        /*009e*/ 	.short	(.L_29 - .L_28)
.L_28:
        /*00a0*/ 	.word	0x00000000
        /*00a4*/ 	.short	0x0003
        /*00a6*/ 	.short	0x0018
        /*00a8*/ 	.byte	0x00, 0xf0, 0x21, 0x00


	//----- nvinfo : EIATTR_KPARAM_INFO
	.align		4
.L_29:
        /*00ac*/ 	.byte	0x04, 0x17
        /*00ae*/ 	.short	(.L_31 - .L_30)
.L_30:
        /*00b0*/ 	.word	0x00000000
        /*00b4*/ 	.short	0x0002
        /*00b6*/ 	.short	0x0010
        /*00b8*/ 	.byte	0x00, 0xf0, 0x21, 0x00


	//----- nvinfo : EIATTR_KPARAM_INFO
	.align		4
.L_31:
        /*00bc*/ 	.byte	0x04, 0x17
        /*00be*/ 	.short	(.L_33 - .L_32)
.L_32:
        /*00c0*/ 	.word	0x00000000
        /*00c4*/ 	.short	0x0001
        /*00c6*/ 	.short	0x0008
        /*00c8*/ 	.byte	0x00, 0xf0, 0x21, 0x00


	//----- nvinfo : EIATTR_KPARAM_INFO
	.align		4
.L_33:
        /*00cc*/ 	.byte	0x04, 0x17
        /*00ce*/ 	.short	(.L_35 - .L_34)
.L_34:
        /*00d0*/ 	.word	0x00000000
        /*00d4*/ 	.short	0x0000
        /*00d6*/ 	.short	0x0000
        /*00d8*/ 	.byte	0x00, 0xf0, 0x21, 0x00


	//----- nvinfo : EIATTR_MAXREG_COUNT
	.align		4
.L_35:
        /*00dc*/ 	.byte	0x03, 0x1b
        /*00de*/ 	.short	0x00ff


	//----- nvinfo : EIATTR_COOP_GROUP_MASK_REGIDS
	.align		4
        /*00e0*/ 	.byte	0x04, 0x29
        /*00e2*/ 	.short	(.L_37 - .L_36)


	//   ....[0]....
.L_36:
        /*00e4*/ 	.word	0xffffffff


	//   ....[1]....
        /*00e8*/ 	.word	0xffffffff


	//   ....[2]....
        /*00ec*/ 	.word	0xffffffff


	//   ....[3]....
        /*00f0*/ 	.word	0xffffffff


	//   ....[4]....
        /*00f4*/ 	.word	0xffffffff


	//   ....[5]....
        /*00f8*/ 	.word	0xffffffff


	//   ....[6]....
        /*00fc*/ 	.word	0xffffffff


	//   ....[7]....
        /*0100*/ 	.word	0xffffffff


	//   ....[8]....
        /*0104*/ 	.word	0xffffffff


	//   ....[9]....
        /*0108*/ 	.word	0xffffffff


	//   ....[10]....
        /*010c*/ 	.word	0xffffffff


	//   ....[11]....
        /*0110*/ 	.word	0xffffffff


	//   ....[12]....
        /*0114*/ 	.word	0xffffffff


	//   ....[13]....
        /*0118*/ 	.word	0xffffffff


	//   ....[14]....
        /*011c*/ 	.word	0xffffffff


	//   ....[15]....
        /*0120*/ 	.word	0xffffffff


	//----- nvinfo : EIATTR_COOP_GROUP_INSTR_OFFSETS
	.align		4
.L_37:
        /*0124*/ 	.byte	0x04, 0x28
        /*0126*/ 	.short	(.L_39 - .L_38)


	//   ....[0]....
.L_38:
        /*0128*/ 	.word	0x00000f60


	//   ....[1]....
        /*012c*/ 	.word	0x00000f80


	//   ....[2]....
        /*0130*/ 	.word	0x00000fb0


	//   ....[3]....
        /*0134*/ 	.word	0x00000fd0


	//   ....[4]....
        /*0138*/ 	.word	0x00000ff0


	//   ....[5]....
        /*013c*/ 	.word	0x00001050


	//   ....[6]....
        /*0140*/ 	.word	0x00001070


	//   ....[7]....
        /*0144*/ 	.word	0x000010a0


	//   ....[8]....
        /*0148*/ 	.word	0x000023d0


	//   ....[9]....
        /*014c*/ 	.word	0x00002400


	//   ....[10]....
        /*0150*/ 	.word	0x00002430


	//   ....[11]....
        /*0154*/ 	.word	0x00002450


	//   ....[12]....
        /*0158*/ 	.word	0x00002470


	//   ....[13]....
        /*015c*/ 	.word	0x000024f0


	//   ....[14]....
        /*0160*/ 	.word	0x00002510


	//   ....[15]....
        /*0164*/ 	.word	0x00002530


	//----- nvinfo : EIATTR_EXIT_INSTR_OFFSETS
	.align		4
.L_39:
        /*0168*/ 	.byte	0x04, 0x1c
        /*016a*/ 	.short	(.L_41 - .L_40)


	//   ....[0]....
.L_40:
        /*016c*/ 	.word	0x00002cf0


	//----- nvinfo : EIATTR_MAX_THREADS
	.align		4
.L_41:
        /*0170*/ 	.byte	0x04, 0x05
        /*0172*/ 	.short	(.L_43 - .L_42)
.L_42:
        /*0174*/ 	.word	0x00000100
        /*0178*/ 	.word	0x00000001
        /*017c*/ 	.word	0x00000001
.L_43:


//--------------------- .nv.rel.action            --------------------------
	.section	.nv.rel.action,"",@"SHT_CUDA_RELOCINFO"
	.align	8
	.sectionentsize	8
        /*0000*/ 	.byte	0x73, 0x00, 0x00, 0x00, 0x00, 0x00, 0x00, 0x00, 0x00, 0x00, 0x00, 0x11, 0x25, 0x00, 0x05, 0x36


//--------------------- .nv.constant0.triton__0d1d2d3d4d5d6d7d8d9d1011de --------------------------
	.section	.nv.constant0.triton__0d1d2d3d4d5d6d7d8d9d1011de,"a",@progbits
	.align	4
.nv.constant0.triton__0d1d2d3d4d5d6d7d8d9d1011de:
	.zero		440


//--------------------- .text.triton__0d1d2d3d4d5d6d7d8d9d1011de --------------------------
	.section	.text.triton__0d1d2d3d4d5d6d7d8d9d1011de,"ax",@progbits
	.sectionflags	@"SHF_BARRIERS=1"
	.sectioninfo	@"SHI_REGISTERS=64"
	.align	128
        .global         triton__0d1d2d3d4d5d6d7d8d9d1011de
        .type           triton__0d1d2d3d4d5d6d7d8d9d1011de,@function
        .size           triton__0d1d2d3d4d5d6d7d8d9d1011de,(.L_x_5 - triton__0d1d2d3d4d5d6d7d8d9d1011de)
        .other          triton__0d1d2d3d4d5d6d7d8d9d1011de,@"STO_CUDA_ENTRY STV_DEFAULT"
triton__0d1d2d3d4d5d6d7d8d9d1011de:
.text.triton__0d1d2d3d4d5d6d7d8d9d1011de:
[----:B------:R-:W-:-:S02]  /*0000*/  MOV R1, c[0x0][0x28] ;  /* 0x00000a0000017a02 */ /* 0x000fc40000000f00 */
[----:B------:R-:W0:Y:S01]  /*0010*/  S2UR UR10, SR_CTAID.X ;  /* 0x00000000000a79c3 */ /* 0x000e220000002500 */
[----:B------:R-:W-:Y:S02]  /*0020*/  UMOV UR6, 0x4 ;  /* 0x0000000400067882 */ /* 0x000fe40000000000 */
[----:B------:R-:W-:Y:S02]  /*0030*/  ULDC.64 UR4, c[0x0][0x188] ;  /* 0x0000620000047ab9 */ /* 0x000fe40000000a00 */
[----:B------:R-:W-:Y:S02]  /*0040*/  ULDC.64 UR8, c[0x0][0x118] ;  /* 0x0000460000087ab9 */ /* 0x000fe40000000a00 */
[----:B0-----:R-:W-:Y:S02]  /*0050*/  UISETP.GE.AND UP1, UPT, UR10, 0x4, UPT ;  /* 0x000000040a00788c */ /* 0x001fe4000bf26270 */
[----:B------:R-:W-:-:S04]  /*0060*/  UIMAD.WIDE UR4, UR10, UR6, UR4 ;  /* 0x000000060a0472a5 */ /* 0x000fc8000f8e0204 */
[----:B------:R-:W-:Y:S02]  /*0070*/  PLOP3.LUT P0, PT, PT, PT, UP1, 0x80, 0x0 ;  /* 0x000000000000781c */ /* 0x000fe40003f0f018 */
[----:B------:R-:W-:Y:S02]  /*0080*/  MOV R2, UR4 ;  /* 0x0000000400027c02 */ /* 0x000fe40008000f00 */
[----:B------:R-:W-:-:S09]  /*0090*/  MOV R3, UR5 ;  /* 0x0000000500037c02 */ /* 0x000fd20008000f00 */
[----:B------:R-:W2:Y:S01]  /*00a0*/  @!P0 LDG.E.EL R2, [R2.64] ;  /* 0x0000000802028981 */ /* 0x000ea2000c2e1900 */
[----:B------:R-:W-:Y:S01]  /*00b0*/  PLOP3.LUT P0, PT, PT, PT, UP1, 0x80, 0x0 ;  /* 0x000000000000781c */ /* 0x000fe20003f0f018 */
[----:B------:R-:W-:Y:S01]  /*00c0*/  UMOV UR4, URZ ;  /* 0x0000003f00047c82 */ /* 0x000fe20008000000 */
[----:B------:R-:W-:Y:S01]  /*00d0*/  CS2R R44, SRZ ;  /* 0x00000000002c7805 */ /* 0x000fe2000001ff00 */
[----:B------:R-:W0:Y:S01]  /*00e0*/  S2R R0, SR_TID.X ;  /* 0x0000000000007919 */ /* 0x000e220000002100 */
[----:B------:R-:W-:Y:S01]  /*00f0*/  CS2R R46, SRZ ;  /* 0x00000000002e7805 */ /* 0x000fe2000001ff00 */
[----:B------:R-:W-:Y:S01]  /*0100*/  MOV R55, RZ ;  /* 0x000000ff00377202 */ /* 0x000fe20000000f00 */
[----:B------:R-:W-:Y:S01]  /*0110*/  CS2R R52, SRZ ;  /* 0x0000000000347805 */ /* 0x000fe2000001ff00 */
[----:B------:R-:W-:Y:S01]  /*0120*/  MOV R56, RZ ;  /* 0x000000ff00387202 */ /* 0x000fe20000000f00 */
[----:B------:R-:W-:Y:S02]  /*0130*/  UPLOP3.LUT UP0, UPT, UPT, UPT, UPT, 0x80, 0x0 ;  /* 0x000000000000789c */ /* 0x000fe40003f0f070 */
[----:B------:R-:W-:-:S02]  /*0140*/  USHF.R.S32.HI UR11, URZ, 0x1f, UR10 ;  /* 0x0000001f3f0b7899 */ /* 0x000fc4000801140a */
[----:B------:R-:W-:Y:S01]  /*0150*/  UMOV UR5, URZ ;  /* 0x0000003f00057c82 */ /* 0x000fe20008000000 */
[----:B0-----:R-:W-:Y:S02]  /*0160*/  LOP3.LUT R51, R0, 0xff, RZ, 0xc0, !PT ;  /* 0x000000ff00337812 */ /* 0x001fe400078ec0ff */
[----:B------:R-:W-:Y:S02]  /*0170*/  SHF.R.U32.HI R54, RZ, 0x5, R0 ;  /* 0x00000005ff367819 */ /* 0x000fe40000011600 */
[C---:B------:R-:W-:Y:S02]  /*0180*/  SHF.L.U32 R50, R51.reuse, 0x3, RZ ;  /* 0x0000000333327819 */ /* 0x040fe400000006ff */
[----:B------:R-:W-:Y:S02]  /*0190*/  SHF.L.U32 R48, R51, 0x2, RZ ;  /* 0x0000000233307819 */ /* 0x000fe400000006ff */
[----:B------:R-:W-:Y:S01]  /*01a0*/  IADD3 R49, R50, 0x4, RZ ;  /* 0x0000000432317810 */ /* 0x000fe20007ffe0ff */
[----:B--2---:R0:W1:Y:S01]  /*01b0*/  @!P0 R2UR UR4, R2 ;  /* 0x00000000020483c2 */ /* 0x00406200000e0000 */
[----:B------:R-:W-:-:S07]  /*01c0*/  DEPBAR.LE SB0, 0x0, {1} ;  /* 0x000080020000791a */ /* 0x000fce0000000000 */
.L_x_0:
[----:B------:R-:W-:Y:S01]  /*01d0*/  LOP3.LUT R3, R50, UR5, RZ, 0xfc, !PT ;  /* 0x0000000532037c12 */ /* 0x000fe2000f8efcff */
[----:B------:R-:W-:Y:S01]  /*01e0*/  IMAD.U32 R4, RZ, RZ, UR10 ;  /* 0x0000000aff047e24 */ /* 0x000fe2000f8e00ff */
[----:B------:R-:W-:Y:S01]  /*01f0*/  MOV R2, UR10 ;  /* 0x0000000a00027c02 */ /* 0x000fe20008000f00 */
[----:B------:R-:W-:Y:S01]  /*0200*/  CS2R R28, SRZ ;  /* 0x00000000001c7805 */ /* 0x000fe2000001ff00 */
[----:B------:R-:W-:Y:S01]  /*0210*/  ISETP.GE.U32.AND P1, PT, R3, 0x900, PT ;  /* 0x000009000300780c */ /* 0x000fe20003f26070 */
[----:B------:R-:W-:Y:S01]  /*0220*/  CS2R R30, SRZ ;  /* 0x00000000001e7805 */ /* 0x000fe2000001ff00 */
[----:B------:R-:W-:Y:S01]  /*0230*/  MOV R10, 0x2 ;  /* 0x00000002000a7802 */ /* 0x000fe20000000f00 */
[----:B------:R-:W-:Y:S01]  /*0240*/  IMAD R57, R2, 0x900, R3 ;  /* 0x0000090002397824 */ /* 0x000fe200078e0203 */
[----:B------:R-:W-:Y:S01]  /*0250*/  ISETP.LT.AND P2, PT, R4, 0x4, !P1 ;  /* 0x000000040400780c */ /* 0x000fe20004f41270 */
[----:B------:R-:W-:Y:S01]  /*0260*/  CS2R R36, SRZ ;  /* 0x0000000000247805 */ /* 0x000fe2000001ff00 */
[----:B------:R-:W-:Y:S01]  /*0270*/  CS2R R38, SRZ ;  /* 0x0000000000267805 */ /* 0x000fe2000001ff00 */
[----:B------:R-:W-:-:S04]  /*0280*/  IMAD.WIDE R8, R57, R10, c[0x0][0x170] ;  /* 0x00005c0039087625 */ /* 0x000fc800078e020a */
[----:B------:R-:W-:Y:S01]  /*0290*/  IMAD.WIDE R4, R57, R10, c[0x0][0x168] ;  /* 0x00005a0039047625 */ /* 0x000fe200078e020a */
[----:B------:R-:W-:-:S05]  /*02a0*/  IADD3 R2, P0, R50, UR5, RZ ;  /* 0x0000000532027c10 */ /* 0x000fca000ff1e0ff */
[----:B------:R0:W2:Y:S04]  /*02b0*/  @P2 LDG.E.EL.128 R28, [R8.64] ;  /* 0x00000008081c2981 */ /* 0x0000a8000c2e1d00 */
[----:B------:R1:W3:Y:S01]  /*02c0*/  @P2 LDG.E.EL.128 R36, [R4.64] ;  /* 0x0000000804242981 */ /* 0x0002e2000c2e1d00 */
[----:B------:R-:W-:Y:S02]  /*02d0*/  IADD3.X R7, RZ, RZ, RZ, P0, !PT ;  /* 0x000000ffff077210 */ /* 0x000fe400007fe4ff */
[C---:B------:R-:W-:Y:S02]  /*02e0*/  SHF.L.U32 R40, R2.reuse, 0x2, RZ ;  /* 0x0000000202287819 */ /* 0x040fe400000006ff */
[----:B------:R-:W-:Y:S02]  /*02f0*/  SHF.L.U64.HI R11, R2, 0x2, R7 ;  /* 0x00000002020b7819 */ /* 0x000fe40000010207 */
[----:B------:R-:W-:Y:S01]  /*0300*/  IADD3 R6, P0, R40, c[0x0][0x178], RZ ;  /* 0x00005e0028067a10 */ /* 0x000fe20007f1e0ff */
[----:B------:R-:W-:Y:S01]  /*0310*/  CS2R R32, SRZ ;  /* 0x0000000000207805 */ /* 0x000fe2000001ff00 */
[----:B------:R-:W-:Y:S01]  /*0320*/  CS2R R34, SRZ ;  /* 0x0000000000227805 */ /* 0x000fe2000001ff00 */
[----:B------:R-:W-:-:S02]  /*0330*/  MOV R58, 0x4 ;  /* 0x00000004003a7802 */ /* 0x000fc40000000f00 */
[----:B------:R-:W-:Y:S01]  /*0340*/  IADD3.X R7, R11, c[0x0][0x17c], RZ, P0, !PT ;  /* 0x00005f000b077a10 */ /* 0x000fe200007fe4ff */
[----:B------:R-:W-:Y:S01]  /*0350*/  CS2R R16, SRZ ;  /* 0x0000000000107805 */ /* 0x000fe2000001ff00 */
[----:B------:R-:W-:Y:S01]  /*0360*/  CS2R R18, SRZ ;  /* 0x0000000000127805 */ /* 0x000fe2000001ff00 */
[----:B-1----:R-:W-:Y:S02]  /*0370*/  IMAD.WIDE.U32 R4, R3, R58, c[0x0][0x178] ;  /* 0x00005e0003047625 */ /* 0x002fe400078e003a */
[----:B------:R1:W4:Y:S01]  /*0380*/  @!P1 LDG.E.EL.128 R32, [R6.64+0x10] ;  /* 0x0000100806209981 */ /* 0x000322000c2e1d00 */
[----:B------:R-:W-:Y:S01]  /*0390*/  CS2R R12, SRZ ;  /* 0x00000000000c7805 */ /* 0x000fe2000001ff00 */
[----:B------:R-:W-:Y:S02]  /*03a0*/  CS2R R14, SRZ ;  /* 0x00000000000e7805 */ /* 0x000fe4000001ff00 */
[----:B------:R5:W4:Y:S01]  /*03b0*/  @!P1 LDG.E.EL.128 R16, [R4.64] ;  /* 0x0000000804109981 */ /* 0x000b22000c2e1d00 */
[----:B------:R-:W-:-:S02]  /*03c0*/  LOP3.LUT R2, R49, UR5, RZ, 0xfc, !PT ;  /* 0x0000000531027c12 */ /* 0x000fc4000f8efcff */
[----:B------:R-:W-:Y:S01]  /*03d0*/  MOV R43, UR10 ;  /* 0x0000000a002b7c02 */ /* 0x000fe20008000f00 */
[----:B-1----:R-:W-:Y:S01]  /*03e0*/  IMAD.WIDE R6, R57, R10, c[0x0][0x180] ;  /* 0x0000600039067625 */ /* 0x002fe200078e020a */
[----:B------:R-:W-:Y:S01]  /*03f0*/  IADD3 R40, P0, R40, c[0x0][0x190], RZ ;  /* 0x0000640028287a10 */ /* 0x000fe20007f1e0ff */
[----:B------:R-:W-:Y:S01]  /*0400*/  CS2R R24, SRZ ;  /* 0x0000000000187805 */ /* 0x000fe2000001ff00 */
[----:B------:R-:W-:Y:S02]  /*0410*/  CS2R R26, SRZ ;  /* 0x00000000001a7805 */ /* 0x000fe4000001ff00 */
[----:B------:R1:W4:Y:S01]  /*0420*/  @P2 LDG.E.EL.128 R12, [R6.64] ;  /* 0x00000008060c2981 */ /* 0x000322000c2e1d00 */
[----:B------:R-:W-:Y:S01]  /*0430*/  IMAD R43, R43, 0x900, R2 ;  /* 0x000009002b2b7824 */ /* 0x000fe200078e0202 */
[----:B------:R-:W-:Y:S01]  /*0440*/  IADD3.X R41, R11, c[0x0][0x194], RZ, P0, !PT ;  /* 0x000065000b297a10 */ /* 0x000fe200007fe4ff */
[----:B------:R-:W-:Y:S01]  /*0450*/  CS2R R20, SRZ ;  /* 0x0000000000147805 */ /* 0x000fe2000001ff00 */
[----:B------:R-:W-:Y:S01]  /*0460*/  CS2R R22, SRZ ;  /* 0x0000000000167805 */ /* 0x000fe2000001ff00 */
[----:B------:R-:W-:-:S02]  /*0470*/  IMAD.WIDE R42, R43, R58, c[0x0][0x198] ;  /* 0x000066002b2a7625 */ /* 0x000fc400078e023a */
[----:B------:R0:W4:Y:S04]  /*0480*/  @!P1 LDG.E.EL.128 R24, [R40.64+0x10] ;  /* 0x0000100828189981 */ /* 0x000128000c2e1d00 */
[----:B------:R2:W4:Y:S01]  /*0490*/  @P2 LDG.E.EL.128 R20, [R42.64] ;  /* 0x000000082a142981 */ /* 0x000522000c2e1d00 */
[----:B-----5:R-:W-:Y:S01]  /*04a0*/  CS2R R4, SRZ ;  /* 0x0000000000047805 */ /* 0x020fe2000001ff00 */
[----:B-1----:R-:W-:Y:S01]  /*04b0*/  CS2R R6, SRZ ;  /* 0x0000000000067805 */ /* 0x002fe2000001ff00 */
[-C--:B------:R-:W-:Y:S01]  /*04c0*/  IMAD.WIDE.U32 R2, R3, R58.reuse, c[0x0][0x190] ;  /* 0x0000640003027625 */ /* 0x080fe200078e003a */
[----:B0-----:R-:W-:Y:S01]  /*04d0*/  CS2R R8, SRZ ;  /* 0x0000000000087805 */ /* 0x001fe2000001ff00 */
[----:B------:R-:W-:Y:S02]  /*04e0*/  CS2R R10, SRZ ;  /* 0x00000000000a7805 */ /* 0x000fe4000001ff00 */
[----:B------:R-:W-:Y:S01]  /*04f0*/  IMAD.WIDE R40, R57, R58, c[0x0][0x198] ;  /* 0x0000660039287625 */ /* 0x000fe200078e023a */
[----:B------:R0:W5:Y:S04]  /*0500*/  @!P1 LDG.E.EL.128 R4, [R2.64] ;  /* 0x0000000802049981 */ /* 0x000168000c2e1d00 */
[----:B------:R1:W5:Y:S01]  /*0510*/  @P2 LDG.E.EL.128 R8, [R40.64] ;  /* 0x0000000828082981 */ /* 0x000362000c2e1d00 */
[----:B------:R-:W-:Y:S01]  /*0520*/  PLOP3.LUT P0, PT, PT, PT, UP0, 0x80, 0x0 ;  /* 0x000000000000781c */ /* 0x000fe20003f0f008 */
[----:B------:R-:W-:-:S02]  /*0530*/  UPLOP3.LUT UP0, UPT, UPT, UPT, UPT, 0x40, 0x0 ;  /* 0x000000000000789c */ /* 0x000fc40003f0e870 */
[----:B------:R-:W-:Y:S01]  /*0540*/  UMOV UR5, 0x800 ;  /* 0x0000080000057882 */ /* 0x000fe20000000000 */
[----:B--2---:R-:W-:Y:S02]  /*0550*/  SEL R28, R28, RZ, P2 ;  /* 0x000000ff1c1c7207 */ /* 0x004fe40001000000 */
[----:B------:R-:W-:Y:S02]  /*0560*/  SEL R29, R29, RZ, P2 ;  /* 0x000000ff1d1d7207 */ /* 0x000fe40001000000 */
[----:B---3--:R-:W-:Y:S02]  /*0570*/  SEL R36, R36, RZ, P2 ;  /* 0x000000ff24247207 */ /* 0x008fe40001000000 */
[----:B------:R-:W-:Y:S02]  /*0580*/  SEL R37, R37, RZ, P2 ;  /* 0x000000ff25257207 */ /* 0x000fe40001000000 */
[----:B------:R-:W-:Y:S02]  /*0590*/  SEL R38, R38, RZ, P2 ;  /* 0x000000ff26267207 */ /* 0x000fe40001000000 */
[----:B------:R-:W-:-:S02]  /*05a0*/  SHF.L.U32 R57, R28, 0x10, RZ ;  /* 0x000000101c397819 */ /* 0x000fc400000006ff */
[----:B------:R-:W-:Y:S02]  /*05b0*/  SHF.L.U32 R58, R29, 0x10, RZ ;  /* 0x000000101d3a7819 */ /* 0x000fe400000006ff */
[----:B------:R-:W-:Y:S02]  /*05c0*/  SEL R39, R39, RZ, P2 ;  /* 0x000000ff27277207 */ /* 0x000fe40001000000 */
[C---:B------:R-:W-:Y:S02]  /*05d0*/  PRMT R28, R36.reuse, 0x7632, R28 ;  /* 0x00007632241c7816 */ /* 0x040fe4000000001c */
[C---:B------:R-:W-:Y:S01]  /*05e0*/  PRMT R29, R37.reuse, 0x7632, R29 ;  /* 0x00007632251d7816 */ /* 0x040fe2000000001d */
[----:B------:R-:W-:Y:S01]  /*05f0*/  IMAD.U32 R42, R36, 0x10000, RZ ;  /* 0x00010000242a7824 */ /* 0x000fe200078e00ff */
[----:B------:R-:W-:Y:S02]  /*0600*/  SHF.L.U32 R43, R37, 0x10, RZ ;  /* 0x00000010252b7819 */ /* 0x000fe400000006ff */
[----:B------:R-:W-:-:S02]  /*0610*/  SHF.L.U32 R37, R38, 0x10, RZ ;  /* 0x0000001026257819 */ /* 0x000fc400000006ff */
[----:B------:R-:W-:Y:S02]  /*0620*/  SHF.L.U32 R36, R39, 0x10, RZ ;  /* 0x0000001027247819 */ /* 0x000fe400000006ff */
[----:B------:R-:W-:Y:S02]  /*0630*/  PRMT R38, R28, 0x7632, R38 ;  /* 0x000076321c267816 */ /* 0x000fe40000000026 */
[----:B------:R-:W-:Y:S02]  /*0640*/  PRMT R39, R29, 0x7632, R39 ;  /* 0x000076321d277816 */ /* 0x000fe40000000027 */
[----:B------:R-:W-:Y:S02]  /*0650*/  SEL R30, R30, RZ, P2 ;  /* 0x000000ff1e1e7207 */ /* 0x000fe40001000000 */
[----:B------:R-:W-:Y:S01]  /*0660*/  SEL R31, R31, RZ, P2 ;  /* 0x000000ff1f1f7207 */ /* 0x000fe20001000000 */
[----:B0-----:R-:W-:Y:S01]  /*0670*/  FADD R3, R42, R57 ;  /* 0x000000392a037221 */ /* 0x001fe20000000000 */
[----:B------:R-:W-:-:S02]  /*0680*/  SHF.L.U32 R28, R28, 0x10, RZ ;  /* 0x000000101c1c7819 */ /* 0x000fc400000006ff */
[----:B-1----:R-:W-:Y:S01]  /*0690*/  SHF.L.U32 R40, R29, 0x10, RZ ;  /* 0x000000101d287819 */ /* 0x002fe200000006ff */
[----:B------:R-:W-:Y:S01]  /*06a0*/  IMAD.U32 R29, R38, 0x10000, RZ ;  /* 0x00010000261d7824 */ /* 0x000fe200078e00ff */
[----:B------:R-:W-:Y:S01]  /*06b0*/  SHF.L.U32 R41, R39, 0x10, RZ ;  /* 0x0000001027297819 */ /* 0x000fe200000006ff */
[----:B------:R-:W-:Y:S01]  /*06c0*/  FADD R2, R43, R58 ;  /* 0x0000003a2b027221 */ /* 0x000fe20000000000 */
[C---:B------:R-:W-:Y:S02]  /*06d0*/  SHF.L.U32 R42, R30.reuse, 0x10, RZ ;  /* 0x000000101e2a7819 */ /* 0x040fe400000006ff */
[----:B------:R-:W-:Y:S02]  /*06e0*/  SHF.L.U32 R43, R31, 0x10, RZ ;  /* 0x000000101f2b7819 */ /* 0x000fe400000006ff */
[----:B------:R-:W-:Y:S01]  /*06f0*/  PRMT R30, R30, 0x7632, R30 ;  /* 0x000076321e1e7816 */ /* 0x000fe2000000001e */
[----:B------:R-:W-:Y:S01]  /*0700*/  FADD R29, R28, R29 ;  /* 0x0000001d1c1d7221 */ /* 0x000fe20000000000 */
[----:B------:R-:W-:-:S02]  /*0710*/  PRMT R39, R39, 0x7632, R39 ;  /* 0x0000763227277816 */ /* 0x000fc40000000027 */
[----:B------:R-:W-:Y:S01]  /*0720*/  PRMT R31, R31, 0x7632, R31 ;  /* 0x000076321f1f7816 */ /* 0x000fe2000000001f */
[----:B------:R-:W-:Y:S01]  /*0730*/  FADD R28, R40, R41 ;  /* 0x00000029281c7221 */ /* 0x000fe20000000000 */
[----:B------:R-:W-:Y:S02]  /*0740*/  SHF.L.U32 R41, R30, 0x10, RZ ;  /* 0x000000101e297819 */ /* 0x000fe400000006ff */
[----:B------:R-:W-:Y:S02]  /*0750*/  SHF.L.U32 R39, R39, 0x10, RZ ;  /* 0x0000001027277819 */ /* 0x000fe400000006ff */
[----:B------:R-:W-:Y:S02]  /*0760*/  SHF.L.U32 R30, R31, 0x10, RZ ;  /* 0x000000101f1e7819 */ /* 0x000fe400000006ff */
[----:B----4-:R-:W-:Y:S02]  /*0770*/  SEL R34, R34, RZ, !P1 ;  /* 0x000000ff22227207 */ /* 0x010fe40004800000 */
[----:B------:R-:W-:-:S02]  /*0780*/  SEL R35, R35, RZ, !P1 ;  /* 0x000000ff23237207 */ /* 0x000fc40004800000 */
[----:B------:R-:W-:Y:S01]  /*0790*/  SEL R40, R33, RZ, !P1 ;  /* 0x000000ff21287207 */ /* 0x000fe20004800000 */
[----:B------:R-:W-:Y:S01]  /*07a0*/  FADD R33, R39, R30 ;  /* 0x0000001e27217221 */ /* 0x000fe20000000000 */
[----:B------:R-:W-:Y:S01]  /*07b0*/  FADD R39, R34, 1 ;  /* 0x3f80000022277421 */ /* 0x000fe20000000000 */
[----:B------:R-:W-:Y:S01]  /*07c0*/  SEL R34, R16, RZ, !P1 ;  /* 0x000000ff10227207 */ /* 0x000fe20004800000 */
[----:B------:R-:W-:Y:S01]  /*07d0*/  FADD R16, R35, 1 ;  /* 0x3f80000023107421 */ /* 0x000fe20000000000 */
[----:B------:R-:W-:Y:S02]  /*07e0*/  SEL R18, R18, RZ, !P1 ;  /* 0x000000ff12127207 */ /* 0x000fe40004800000 */
[----:B------:R-:W-:Y:S02]  /*07f0*/  SEL R17, R17, RZ, !P1 ;  /* 0x000000ff11117207 */ /* 0x000fe40004800000 */
[----:B------:R-:W-:Y:S01]  /*0800*/  SEL R35, R19, RZ, !P1 ;  /* 0x000000ff13237207 */ /* 0x000fe20004800000 */
[----:B------:R-:W-:-:S02]  /*0810*/  FADD R19, R18, 1 ;  /* 0x3f80000012137421 */ /* 0x000fc40000000000 */
[----:B------:R-:W-:Y:S01]  /*0820*/  FADD R18, R17, 1 ;  /* 0x3f80000011127421 */ /* 0x000fe20000000000 */
[----:B------:R-:W-:Y:S01]  /*0830*/  SEL R14, R14, RZ, P2 ;  /* 0x000000ff0e0e7207 */ /* 0x000fe20001000000 */
[----:B------:R-:W-:Y:S01]  /*0840*/  FADD R17, R35, 1 ;  /* 0x3f80000023117421 */ /* 0x000fe20000000000 */
[----:B------:R-:W-:Y:S01]  /*0850*/  SEL R15, R15, RZ, P2 ;  /* 0x000000ff0f0f7207 */ /* 0x000fe20001000000 */
[----:B------:R-:W-:Y:S01]  /*0860*/  FMUL R29, R29, R18 ;  /* 0x000000121d1d7220 */ /* 0x000fe20000400000 */
[----:B------:R-:W-:Y:S01]  /*0870*/  PRMT R38, R38, 0x7632, R38 ;  /* 0x0000763226267816 */ /* 0x000fe20000000026 */
[----:B------:R-:W-:Y:S01]  /*0880*/  FMUL R28, R28, R17 ;  /* 0x000000111c1c7220 */ /* 0x000fe20000400000 */
[----:B------:R-:W-:Y:S02]  /*0890*/  PRMT R17, R14, 0x7632, R17 ;  /* 0x000076320e117816 */ /* 0x000fe40000000011 */
[----:B------:R-:W-:Y:S01]  /*08a0*/  PRMT R18, R15, 0x7632, R18 ;  /* 0x000076320f127816 */ /* 0x000fe20000000012 */
[----:B------:R-:W-:Y:S01]  /*08b0*/  FMUL R2, R2, R19 ;  /* 0x0000001302027220 */ /* 0x000fe20000400000 */
[----:B------:R-:W-:Y:S01]  /*08c0*/  SEL R32, R32, RZ, !P1 ;  /* 0x000000ff20207207 */ /* 0x000fe20004800000 */
[----:B------:R-:W-:Y:S01]  /*08d0*/  FMUL R16, R33, R16 ;  /* 0x0000001021107220 */ /* 0x000fe20000400000 */
[----:B------:R-:W-:-:S02]  /*08e0*/  SHF.L.U32 R38, R38, 0x10, RZ ;  /* 0x0000001026267819 */ /* 0x000fc400000006ff */
[----:B------:R-:W-:Y:S02]  /*08f0*/  SEL R25, R25, RZ, !P1 ;  /* 0x000000ff19197207 */ /* 0x000fe40004800000 */
[----:B------:R-:W-:Y:S02]  /*0900*/  SHF.L.U32 R17, R17, 0x10, RZ ;  /* 0x0000001011117819 */ /* 0x000fe400000006ff */
[----:B------:R-:W-:Y:S01]  /*0910*/  SHF.L.U32 R19, R18, 0x10, RZ ;  /* 0x0000001012137819 */ /* 0x000fe200000006ff */
[----:B------:R-:W-:Y:S01]  /*0920*/  IMAD.U32 R15, R15, 0x10000, RZ ;  /* 0x000100000f0f7824 */ /* 0x000fe200078e00ff */
[----:B------:R-:W-:Y:S01]  /*0930*/  SEL R33, R26, RZ, !P1 ;  /* 0x000000ff1a217207 */ /* 0x000fe20004800000 */
[----:B------:R-:W-:Y:S01]  /*0940*/  FADD R30, R32, 1 ;  /* 0x3f800000201e7421 */ /* 0x000fe20000000000 */
[----:B------:R-:W-:Y:S01]  /*0950*/  SEL R27, R27, RZ, !P1 ;  /* 0x000000ff1b1b7207 */ /* 0x000fe20004800000 */
[----:B------:R-:W-:Y:S01]  /*0960*/  FADD R31, R38, R41 ;  /* 0x00000029261f7221 */ /* 0x000fe20000000000 */
[----:B------:R-:W-:Y:S01]  /*0970*/  SEL R21, R21, RZ, P2 ;  /* 0x000000ff15157207 */ /* 0x000fe20001000000 */
[----:B------:R-:W-:Y:S01]  /*0980*/  FADD R32, R40, 1 ;  /* 0x3f80000028207421 */ /* 0x000fe20000000000 */
[----:B------:R-:W-:Y:S01]  /*0990*/  SHF.L.U32 R26, R14, 0x10, RZ ;  /* 0x000000100e1a7819 */ /* 0x000fe200000006ff */
[----:B------:R-:W-:Y:S01]  /*09a0*/  FMUL R18, R17, UR4 ;  /* 0x0000000411127c20 */ /* 0x000fe20008400000 */
[----:B------:R-:W-:Y:S01]  /*09b0*/  SEL R22, R22, RZ, P2 ;  /* 0x000000ff16167207 */ /* 0x000fe20001000000 */
[----:B------:R-:W-:Y:S01]  /*09c0*/  FMUL R14, R19, UR4 ;  /* 0x00000004130e7c20 */ /* 0x000fe20008400000 */
[----:B------:R-:W-:Y:S01]  /*09d0*/  FADD R25, R25, 1 ;  /* 0x3f80000019197421 */ /* 0x000fe20000000000 */
[----:B------:R-:W-:Y:S01]  /*09e0*/  FADD R36, R36, R43 ;  /* 0x0000002b24247221 */ /* 0x000fe20000000000 */
[----:B------:R-:W-:Y:S01]  /*09f0*/  FMUL R15, R15, UR4 ;  /* 0x000000040f0f7c20 */ /* 0x000fe20008400000 */
[----:B------:R-:W-:Y:S01]  /*0a00*/  FADD R19, R33, 1 ;  /* 0x3f80000021137421 */ /* 0x000fe20000000000 */
[----:B------:R-:W-:Y:S01]  /*0a10*/  SEL R23, R23, RZ, P2 ;  /* 0x000000ff17177207 */ /* 0x000fe20001000000 */
[----:B------:R-:W-:Y:S01]  /*0a20*/  FMUL R31, R31, R32 ;  /* 0x000000201f1f7220 */ /* 0x000fe20000400000 */
[----:B------:R-:W-:Y:S01]  /*0a30*/  FADD R17, R27, 1 ;  /* 0x3f8000001b117421 */ /* 0x000fe20000000000 */
[----:B------:R-:W-:Y:S01]  /*0a40*/  FFMA R18, R18, R25, R21 ;  /* 0x0000001912127223 */ /* 0x000fe20000000015 */
[----:B------:R-:W-:Y:S01]  /*0a50*/  FMUL R32, R36, R39 ;  /* 0x0000002724207220 */ /* 0x000fe20000400000 */
[----:B------:R-:W-:Y:S01]  /*0a60*/  FFMA R19, R15, R19, R22 ;  /* 0x000000130f137223 */ /* 0x000fe20000000016 */
[----:B------:R-:W-:Y:S01]  /*0a70*/  SEL R24, R24, RZ, !P1 ;  /* 0x000000ff18187207 */ /* 0x000fe20004800000 */
[----:B------:R-:W-:Y:S01]  /*0a80*/  FFMA R17, R14, R17, R23 ;  /* 0x000000110e117223 */ /* 0x000fe20000000017 */
[----:B------:R-:W-:Y:S01]  /*0a90*/  FMUL R18, R31, R18 ;  /* 0x000000121f127220 */ /* 0x000fe20000400000 */
[----:B------:R-:W-:Y:S01]  /*0aa0*/  FMUL R19, R32, R19 ;  /* 0x0000001320137220 */ /* 0x000fe20000400000 */
[----:B------:R-:W-:Y:S01]  /*0ab0*/  SEL R20, R20, RZ, P2 ;  /* 0x000000ff14147207 */ /* 0x000fe20001000000 */
[----:B------:R-:W-:Y:S01]  /*0ac0*/  FMUL R16, R16, R17 ;  /* 0x0000001110107220 */ /* 0x000fe20000400000 */
[----:B------:R-:W-:Y:S01]  /*0ad0*/  FADD R37, R37, R42 ;  /* 0x0000002a25257221 */ /* 0x000fe20000000000 */
[----:B------:R-:W-:Y:S01]  /*0ae0*/  FMUL R15, R26, UR4 ;  /* 0x000000041a0f7c20 */ /* 0x000fe20008400000 */
[----:B------:R-:W-:Y:S01]  /*0af0*/  FADD R24, R24, 1 ;  /* 0x3f80000018187421 */ /* 0x000fe20000000000 */
[----:B------:R-:W-:-:S02]  /*0b00*/  FSEL R17, R18, -RZ, P2 ;  /* 0x800000ff12117208 */ /* 0x000fc40001000000 */
[----:B------:R-:W-:Y:S02]  /*0b10*/  FSEL R14, R19, -RZ, P2 ;  /* 0x800000ff130e7208 */ /* 0x000fe40001000000 */
[----:B-----5:R-:W-:Y:S01]  /*0b20*/  SEL R5, R5, RZ, !P1 ;  /* 0x000000ff05057207 */ /* 0x020fe20004800000 */
[----:B------:R-:W-:Y:S01]  /*0b30*/  FMUL R30, R37, R30 ;  /* 0x0000001e251e7220 */ /* 0x000fe20000400000 */
[----:B------:R-:W-:Y:S01]  /*0b40*/  FFMA R15, R15, R24, R20 ;  /* 0x000000180f0f7223 */ /* 0x000fe20000000014 */
[----:B------:R-:W-:Y:S01]  /*0b50*/  SEL R12, R12, RZ, P2 ;  /* 0x000000ff0c0c7207 */ /* 0x000fe20001000000 */
[----:B------:R-:W-:Y:S01]  /*0b60*/  FADD R52, R17, R52 ;  /* 0x0000003411347221 */ /* 0x000fe20000000000 */
[----:B------:R-:W-:Y:S01]  /*0b70*/  SEL R13, R13, RZ, P2 ;  /* 0x000000ff0d0d7207 */ /* 0x000fe20001000000 */
[----:B------:R-:W-:Y:S01]  /*0b80*/  FADD R53, R14, R53 ;  /* 0x000000350e357221 */ /* 0x000fe20000000000 */
[----:B------:R-:W-:Y:S02]  /*0b90*/  SEL R7, R7, RZ, !P1 ;  /* 0x000000ff07077207 */ /* 0x000fe40004800000 */
[----:B------:R-:W-:-:S02]  /*0ba0*/  SEL R6, R6, RZ, !P1 ;  /* 0x000000ff06067207 */ /* 0x000fc40004800000 */
[----:B------:R-:W-:Y:S01]  /*0bb0*/  SEL R17, R11, RZ, P2 ;  /* 0x000000ff0b117207 */ /* 0x000fe20001000000 */
[----:B------:R-:W-:Y:S01]  /*0bc0*/  FADD R11, R5, 1 ;  /* 0x3f800000050b7421 */ /* 0x000fe20000000000 */
[----:B------:R-:W-:Y:S01]  /*0bd0*/  SEL R14, R4, RZ, !P1 ;  /* 0x000000ff040e7207 */ /* 0x000fe20004800000 */
[----:B------:R-:W-:Y:S01]  /*0be0*/  FMUL R30, R30, R15 ;  /* 0x0000000f1e1e7220 */ /* 0x000fe20000400000 */
[----:B------:R-:W-:Y:S02]  /*0bf0*/  PRMT R5, R13, 0x7632, R5 ;  /* 0x000076320d057816 */ /* 0x000fe40000000005 */
[----:B------:R-:W-:Y:S02]  /*0c00*/  PRMT R4, R12, 0x7632, R4 ;  /* 0x000076320c047816 */ /* 0x000fe40000000004 */
[----:B------:R-:W-:Y:S02]  /*0c10*/  FSEL R21, R16, -RZ, P2 ;  /* 0x800000ff10157208 */ /* 0x000fe40001000000 */
[----:B------:R-:W-:Y:S01]  /*0c20*/  SEL R15, R9, RZ, P2 ;  /* 0x000000ff090f7207 */ /* 0x000fe20001000000 */
[----:B------:R-:W-:Y:S01]  /*0c30*/  FADD R9, R7, 1 ;  /* 0x3f80000007097421 */ /* 0x000fe20000000000 */
[----:B------:R-:W-:Y:S01]  /*0c40*/  SEL R16, R8, RZ, P2 ;  /* 0x000000ff08107207 */ /* 0x000fe20001000000 */
[----:B------:R-:W-:Y:S01]  /*0c50*/  FADD R8, R6, 1 ;  /* 0x3f80000006087421 */ /* 0x000fe20000000000 */
[----:B------:R-:W-:-:S02]  /*0c60*/  SHF.L.U32 R13, R13, 0x10, RZ ;  /* 0x000000100d0d7819 */ /* 0x000fc400000006ff */
[----:B------:R-:W-:Y:S02]  /*0c70*/  SHF.L.U32 R7, R12, 0x10, RZ ;  /* 0x000000100c077819 */ /* 0x000fe400000006ff */
[----:B------:R-:W-:Y:S02]  /*0c80*/  SHF.L.U32 R12, R5, 0x10, RZ ;  /* 0x00000010050c7819 */ /* 0x000fe400000006ff */
[----:B------:R-:W-:Y:S01]  /*0c90*/  SHF.L.U32 R6, R4, 0x10, RZ ;  /* 0x0000001004067819 */ /* 0x000fe200000006ff */
[----:B------:R-:W-:Y:S01]  /*0ca0*/  FMUL R5, R13, UR4 ;  /* 0x000000040d057c20 */ /* 0x000fe20008400000 */
[----:B------:R-:W-:Y:S01]  /*0cb0*/  SEL R18, R10, RZ, P2 ;  /* 0x000000ff0a127207 */ /* 0x000fe20001000000 */
[----:B------:R-:W-:Y:S01]  /*0cc0*/  FADD R34, R34, 1 ;  /* 0x3f80000022227421 */ /* 0x000fe20000000000 */
[----:B------:R-:W-:Y:S01]  /*0cd0*/  FADD R10, R14, 1 ;  /* 0x3f8000000e0a7421 */ /* 0x000fe20000000000 */
[----:B------:R-:W-:Y:S01]  /*0ce0*/  FMUL R7, R7, UR4 ;  /* 0x0000000407077c20 */ /* 0x000fe20008400000 */
[----:B------:R-:W-:Y:S01]  /*0cf0*/  FMUL R4, R12, UR4 ;  /* 0x000000040c047c20 */ /* 0x000fe20008400000 */
[----:B------:R-:W-:Y:S01]  /*0d00*/  FMUL R6, R6, UR4 ;  /* 0x0000000406067c20 */ /* 0x000fe20008400000 */
[----:B------:R-:W-:Y:S01]  /*0d10*/  FFMA R5, R5, R8, R18 ;  /* 0x0000000805057223 */ /* 0x000fe20000000012 */
[----:B------:R-:W-:Y:S01]  /*0d20*/  FMUL R3, R3, R34 ;  /* 0x0000002203037220 */ /* 0x000fe20000400000 */
[----:B------:R-:W-:Y:S01]  /*0d30*/  FFMA R10, R7, R10, R16 ;  /* 0x0000000a070a7223 */ /* 0x000fe20000000010 */
[----:B------:R-:W-:Y:S01]  /*0d40*/  FFMA R9, R4, R9, R17 ;  /* 0x0000000904097223 */ /* 0x000fe20000000011 */
[----:B------:R-:W-:Y:S01]  /*0d50*/  FFMA R6, R6, R11, R15 ;  /* 0x0000000b06067223 */ /* 0x000fe2000000000f */
[----:B------:R-:W-:Y:S01]  /*0d60*/  FMUL R2, R2, R5 ;  /* 0x0000000502027220 */ /* 0x000fe20000400000 */
[----:B------:R-:W-:Y:S01]  /*0d70*/  FMUL R3, R3, R10 ;  /* 0x0000000a03037220 */ /* 0x000fe20000400000 */
[----:B------:R-:W-:Y:S01]  /*0d80*/  FMUL R9, R28, R9 ;  /* 0x000000091c097220 */ /* 0x000fe20000400000 */
[----:B------:R-:W-:-:S02]  /*0d90*/  FMUL R6, R29, R6 ;  /* 0x000000061d067220 */ /* 0x000fc40000400000 */
[----:B------:R-:W-:Y:S02]  /*0da0*/  FSEL R4, R2, -RZ, P2 ;  /* 0x800000ff02047208 */ /* 0x000fe40001000000 */
[----:B------:R-:W-:Y:S02]  /*0db0*/  FSEL R2, R3, -RZ, P2 ;  /* 0x800000ff03027208 */ /* 0x000fe40001000000 */
[----:B------:R-:W-:Y:S02]  /*0dc0*/  FSEL R30, R30, -RZ, P2 ;  /* 0x800000ff1e1e7208 */ /* 0x000fe40001000000 */
[----:B------:R-:W-:Y:S02]  /*0dd0*/  FSEL R9, R9, -RZ, P2 ;  /* 0x800000ff09097208 */ /* 0x000fe40001000000 */
[----:B------:R-:W-:Y:S01]  /*0de0*/  FSEL R3, R6, -RZ, P2 ;  /* 0x800000ff06037208 */ /* 0x000fe20001000000 */
[----:B------:R-:W-:Y:S01]  /*0df0*/  FADD R56, R21, R56 ;  /* 0x0000003815387221 */ /* 0x000fe20000000000 */
[----:B------:R-:W-:Y:S01]  /*0e00*/  FADD R55, R30, R55 ;  /* 0x000000371e377221 */ /* 0x000fe20000000000 */
[----:B------:R-:W-:Y:S01]  /*0e10*/  FADD R47, R4, R47 ;  /* 0x0000002f042f7221 */ /* 0x000fe20000000000 */
[----:B------:R-:W-:Y:S01]  /*0e20*/  FADD R45, R2, R45 ;  /* 0x0000002d022d7221 */ /* 0x000fe20000000000 */
[----:B------:R-:W-:Y:S01]  /*0e30*/  FADD R44, R9, R44 ;  /* 0x0000002c092c7221 */ /* 0x000fe20000000000 */
[----:B------:R-:W-:Y:S01]  /*0e40*/  FADD R46, R3, R46 ;  /* 0x0000002e032e7221 */ /* 0x000fe20000000000 */
[----:B------:R-:W-:Y:S05]  /*0e50*/  @P0 BRA `(.L_x_0) ;  /* 0xfffff37000000947 */ /* 0x000fea000383ffff */
[----:B------:R-:W-:Y:S01]  /*0e60*/  FADD R46, R45, R46 ;  /* 0x0000002e2d2e7221 */ /* 0x000fe20000000000 */
[----:B------:R-:W-:Y:S01]  /*0e70*/  LOP3.LUT P3, RZ, R0, 0x1f, RZ, 0xc0, !PT ;  /* 0x0000001f00ff7812 */ /* 0x000fe2000786c0ff */
[----:B------:R-:W-:Y:S01]  /*0e80*/  IMAD.SHL.U32 R54, R54, 0x4, RZ ;  /* 0x0000000436367824 */ /* 0x000fe200078e00ff */
[C---:B------:R-:W-:Y:S01]  /*0e90*/  ISETP.GE.AND P4, PT, R0.reuse, 0x8, PT ;  /* 0x000000080000780c */ /* 0x040fe20003f86270 */
[----:B------:R-:W-:Y:S01]  /*0ea0*/  FADD R47, R47, R46 ;  /* 0x0000002e2f2f7221 */ /* 0x000fe20000000000 */
[----:B------:R-:W-:Y:S01]  /*0eb0*/  LOP3.LUT P0, RZ, R0, 0x7, RZ, 0xc0, !PT ;  /* 0x0000000700ff7812 */ /* 0x000fe2000780c0ff */
[----:B------:R-:W-:Y:S01]  /*0ec0*/  ULDC.64 UR6, c[0x0][0x1a0] ;  /* 0x0000680000067ab9 */ /* 0x000fe20000000a00 */
[----:B------:R-:W-:Y:S01]  /*0ed0*/  PLOP3.LUT P1, PT, PT, PT, UP1, 0x80, 0x0 ;  /* 0x000000000000781c */ /* 0x000fe20003f2f018 */
[----:B------:R-:W-:Y:S01]  /*0ee0*/  FADD R44, R44, R47 ;  /* 0x0000002f2c2c7221 */ /* 0x000fe20000000000 */
[----:B------:R-:W-:Y:S01]  /*0ef0*/  ISETP.LT.AND P0, PT, R0, 0x8, !P0 ;  /* 0x000000080000780c */ /* 0x000fe20004701270 */
[----:B------:R-:W-:-:S02]  /*0f00*/  ULEA UR6, UP0, UR10, UR6, 0x2 ;  /* 0x000000060a067291 */ /* 0x000fc4000f80103f */
[----:B------:R-:W-:Y:S02]  /*0f10*/  FADD R55, R55, R44 ;  /* 0x0000002c37377221 */ /* 0x000fe40000000000 */
[----:B------:R-:W-:Y:S02]  /*0f20*/  ULEA.HI.X UR7, UR10, UR7, UR11, 0x2, UP0 ;  /* 0x000000070a077291 */ /* 0x000fe400080f140b */
[----:B------:R-:W-:-:S04]  /*0f30*/  FADD R52, R52, R55 ;  /* 0x0000003734347221 */ /* 0x000fc80000000000 */
[----:B------:R-:W-:-:S04]  /*0f40*/  FADD R53, R53, R52 ;  /* 0x0000003435357221 */ /* 0x000fc80000000000 */
[----:B------:R-:W-:-:S05]  /*0f50*/  FADD R53, R56, R53 ;  /* 0x0000003538357221 */ /* 0x000fca0000000000 */
[----:B------:R-:W0:Y:S02]  /*0f60*/  SHFL.BFLY PT, R2, R53, 0x10, 0x1f ;  /* 0x0e001f0035027f89 */ /* 0x000e2400000e0000 */
[----:B0-----:R-:W-:-:S05]  /*0f70*/  FADD R2, R53, R2 ;  /* 0x0000000235027221 */ /* 0x001fca0000000000 */
[----:B------:R-:W0:Y:S02]  /*0f80*/  SHFL.BFLY PT, R3, R2, 0x8, 0x1f ;  /* 0x0d001f0002037f89 */ /* 0x000e2400000e0000 */
[----:B0-----:R-:W-:Y:S01]  /*0f90*/  FADD R3, R2, R3 ;  /* 0x0000000302037221 */ /* 0x001fe20000000000 */
[----:B------:R-:W-:-:S04]  /*0fa0*/  LOP3.LUT R2, R54, 0x1c, RZ, 0xe2, !PT ;  /* 0x0000001c36027812 */ /* 0x000fc800078ee2ff */
[----:B------:R-:W0:Y:S02]  /*0fb0*/  SHFL.BFLY PT, R4, R3, 0x4, 0x1f ;  /* 0x0c801f0003047f89 */ /* 0x000e2400000e0000 */
[----:B0-----:R-:W-:-:S05]  /*0fc0*/  FADD R4, R3, R4 ;  /* 0x0000000403047221 */ /* 0x001fca0000000000 */
[----:B------:R-:W0:Y:S02]  /*0fd0*/  SHFL.BFLY PT, R5, R4, 0x2, 0x1f ;  /* 0x0c401f0004057f89 */ /* 0x000e2400000e0000 */
[----:B0-----:R-:W-:-:S05]  /*0fe0*/  FADD R5, R4, R5 ;  /* 0x0000000504057221 */ /* 0x001fca0000000000 */
[----:B------:R-:W0:Y:S02]  /*0ff0*/  SHFL.BFLY PT, R6, R5, 0x1, 0x1f ;  /* 0x0c201f0005067f89 */ /* 0x000e2400000e0000 */
[----:B0-----:R-:W-:-:S05]  /*1000*/  FADD R9, R5, R6 ;  /* 0x0000000605097221 */ /* 0x001fca0000000000 */
[----:B------:R-:W-:Y:S04]  /*1010*/  @!P3 STS [R2], R9 ;  /* 0x000000090200b388 */ /* 0x000fe80000000800 */
[----:B------:R-:W-:Y:S06]  /*1020*/  BAR.SYNC 0x0 ;  /* 0x0000000000007b1d */ /* 0x000fec0000000000 */
[----:B------:R-:W0:Y:S01]  /*1030*/  @!P4 LDS R7, [R0.X4] ;  /* 0x000000000007c984 */ /* 0x000e220000004800 */
[----:B------:R-:W-:-:S03]  /*1040*/  MOV R2, UR6 ;  /* 0x0000000600027c02 */ /* 0x000fc60008000f00 */
[----:B0-----:R-:W0:Y:S02]  /*1050*/  SHFL.BFLY PT, R4, R7, 0x4, 0x1f ;  /* 0x0c801f0007047f89 */ /* 0x001e2400000e0000 */
[----:B0-----:R-:W-:-:S05]  /*1060*/  FADD R4, R7, R4 ;  /* 0x0000000407047221 */ /* 0x001fca0000000000 */
[----:B------:R-:W0:Y:S02]  /*1070*/  SHFL.BFLY PT, R3, R4, 0x2, 0x1f ;  /* 0x0c401f0004037f89 */ /* 0x000e2400000e0000 */
[----:B0-----:R-:W-:Y:S01]  /*1080*/  FADD R5, R4, R3 ;  /* 0x0000000304057221 */ /* 0x001fe20000000000 */
[----:B------:R-:W-:-:S04]  /*1090*/  MOV R3, UR7 ;  /* 0x0000000700037c02 */ /* 0x000fc80008000f00 */
[----:B------:R-:W0:Y:S02]  /*10a0*/  SHFL.BFLY PT, R6, R5, 0x1, 0x1f ;  /* 0x0c201f0005067f89 */ /* 0x000e2400000e0000 */
[----:B0-----:R-:W-:-:S05]  /*10b0*/  FADD R7, R5, R6 ;  /* 0x0000000605077221 */ /* 0x001fca0000000000 */
[----:B------:R-:W-:Y:S04]  /*10c0*/  @P0 STS [R0.X4], R7 ;  /* 0x0000000700000388 */ /* 0x000fe80000004800 */
[----:B------:R-:W-:Y:S06]  /*10d0*/  BAR.SYNC 0x0 ;  /* 0x0000000000007b1d */ /* 0x000fec0000000000 */
[----:B------:R-:W2:Y:S01]  /*10e0*/  @!P1 LDG.E.EL R2, [R2.64] ;  /* 0x0000000802029981 */ /* 0x000ea2000c2e1900 */
[----:B------:R-:W-:Y:S01]  /*10f0*/  PLOP3.LUT P1, PT, PT, PT, UP1, 0x80, 0x0 ;  /* 0x000000000000781c */ /* 0x000fe20003f2f018 */
[----:B------:R-:W-:Y:S01]  /*1100*/  UMOV UR5, URZ ;  /* 0x0000003f00057c82 */ /* 0x000fe20008000000 */
[----:B------:R-:W-:Y:S01]  /*1110*/  IADD3 R47, R48, 0x400, RZ ;  /* 0x00000400302f7810 */ /* 0x000fe20007ffe0ff */
[----:B------:R-:W0:Y:S01]  /*1120*/  LDS R4, [RZ] ;  /* 0x00000000ff047984 */ /* 0x000e220000000800 */
[----:B------:R-:W-:Y:S01]  /*1130*/  CS2R R44, SRZ ;  /* 0x00000000002c7805 */ /* 0x000fe2000001ff00 */
[----:B------:R-:W-:Y:S01]  /*1140*/  MOV R0, RZ ;  /* 0x000000ff00007202 */ /* 0x000fe20000000f00 */
[----:B------:R-:W-:Y:S01]  /*1150*/  CS2R R6, SRZ ;  /* 0x0000000000067805 */ /* 0x000fe2000001ff00 */
[----:B------:R-:W-:-:S02]  /*1160*/  UPLOP3.LUT UP0, UPT, UPT, UPT, UPT, 0x80, 0x0 ;  /* 0x000000000000789c */ /* 0x000fc40003f0f070 */
[----:B------:R-:W-:Y:S01]  /*1170*/  UMOV UR6, URZ ;  /* 0x0000003f00067c82 */ /* 0x000fe20008000000 */
[----:B0-----:R-:W-:-:S03]  /*1180*/  FMUL R4, R4, -0.5 ;  /* 0xbf00000004047820 */ /* 0x001fc60000400000 */
[----:B--2---:R0:W1:Y:S02]  /*1190*/  @!P1 R2UR UR5, R2 ;  /* 0x00000000020593c2 */ /* 0x00406400000e0000 */
[----:B0-----:R-:W-:Y:S01]  /*11a0*/  CS2R R2, SRZ ;  /* 0x0000000000027805 */ /* 0x001fe2000001ff00 */
[----:B-1----:R-:W-:-:S05]  /*11b0*/  MOV R5, UR5 ;  /* 0x0000000500057c02 */ /* 0x002fca0008000f00 */
[----:B------:R-:W-:-:S04]  /*11c0*/  FMUL R5, R5, UR5 ;  /* 0x0000000505057c20 */ /* 0x000fc80008400000 */
[----:B------:R-:W-:-:S04]  /*11d0*/  FMUL R5, R5, UR5 ;  /* 0x0000000505057c20 */ /* 0x000fc80008400000 */
[----:B------:R-:W-:-:S04]  /*11e0*/  FMUL R4, R4, R5 ;  /* 0x0000000504047220 */ /* 0x000fc80000400000 */
[----:B------:R-:W-:Y:S01]  /*11f0*/  FMUL R5, R4, 0.00043402778101153671741 ;  /* 0x39e38e3904057820 */ /* 0x000fe20000400000 */
[----:B------:R-:W-:-:S03]  /*1200*/  SHF.L.U32 R4, R51, 0x5, RZ ;  /* 0x0000000533047819 */ /* 0x000fc600000006ff */
[----:B------:R0:W1:Y:S02]  /*1210*/  R2UR UR7, R5 ;  /* 0x00000000050773c2 */ /* 0x00006400000e0000 */
[----:B01----:R-:W-:-:S06]  /*1220*/  MOV R5, RZ ;  /* 0x000000ff00057202 */ /* 0x003fcc0000000f00 */
.L_x_2:
[----:B------:R-:W-:Y:S01]  /*1230*/  LOP3.LUT R25, R50, UR6, RZ, 0xfc, !PT ;  /* 0x0000000632197c12 */ /* 0x000fe2000f8efcff */
[----:B0-----:R-:W-:Y:S01]  /*1240*/  IMAD.U32 R8, RZ, RZ, UR10 ;  /* 0x0000000aff087e24 */ /* 0x001fe2000f8e00ff */
[----:B------:R-:W-:Y:S01]  /*1250*/  MOV R9, UR10 ;  /* 0x0000000a00097c02 */ /* 0x000fe20008000f00 */
[----:B------:R-:W-:Y:S01]  /*1260*/  CS2R R36, SRZ ;  /* 0x0000000000247805 */ /* 0x000fe2000001ff00 */
[----:B------:R-:W-:Y:S01]  /*1270*/  ISETP.GE.U32.AND P1, PT, R25, 0x900, PT ;  /* 0x000009001900780c */ /* 0x000fe20003f26070 */
[----:B------:R-:W-:Y:S01]  /*1280*/  IMAD R61, R8, 0x900, R25 ;  /* 0x00000900083d7824 */ /* 0x000fe200078e0219 */
[----:B------:R-:W-:Y:S01]  /*1290*/  MOV R26, 0x2 ;  /* 0x00000002001a7802 */ /* 0x000fe20000000f00 */
[----:B------:R-:W-:Y:S01]  /*12a0*/  CS2R R38, SRZ ;  /* 0x0000000000267805 */ /* 0x000fe2000001ff00 */
[----:B------:R-:W-:Y:S01]  /*12b0*/  ISETP.LT.AND P5, PT, R9, 0x4, !P1 ;  /* 0x000000040900780c */ /* 0x000fe20004fa1270 */
[----:B------:R-:W-:Y:S01]  /*12c0*/  CS2R R40, SRZ ;  /* 0x0000000000287805 */ /* 0x000fe2000001ff00 */
[----:B------:R-:W-:Y:S01]  /*12d0*/  CS2R R42, SRZ ;  /* 0x00000000002a7805 */ /* 0x000fe2000001ff00 */
[----:B------:R-:W-:-:S04]  /*12e0*/  IMAD.WIDE R10, R61, R26, c[0x0][0x168] ;  /* 0x00005a003d0a7625 */ /* 0x000fc800078e021a */
[----:B------:R-:W-:-:S06]  /*12f0*/  IMAD.WIDE R12, R61, R26, c[0x0][0x170] ;  /* 0x00005c003d0c7625 */ /* 0x000fcc00078e021a */
[----:B------:R0:W2:Y:S04]  /*1300*/  @P5 LDG.E.EF.128 R36, [R10.64] ;  /* 0x000000080a245981 */ /* 0x0000a8000c0e1d00 */
[----:B------:R1:W3:Y:S01]  /*1310*/  @P5 LDG.E.EF.128 R40, [R12.64] ;  /* 0x000000080c285981 */ /* 0x0002e2000c0e1d00 */
[----:B------:R-:W-:Y:S01]  /*1320*/  IADD3 R56, P2, R50, UR6, RZ ;  /* 0x0000000632387c10 */ /* 0x000fe2000ff5e0ff */
[----:B------:R-:W-:Y:S01]  /*1330*/  CS2R R32, SRZ ;  /* 0x0000000000207805 */ /* 0x000fe2000001ff00 */
[----:B------:R-:W-:Y:S02]  /*1340*/  CS2R R34, SRZ ;  /* 0x0000000000227805 */ /* 0x000fe4000001ff00 */
[----:B------:R-:W-:Y:S02]  /*1350*/  IADD3.X R9, RZ, RZ, RZ, P2, !PT ;  /* 0x000000ffff097210 */ /* 0x000fe400017fe4ff */
[----:B------:R-:W-:-:S02]  /*1360*/  SHF.L.U32 R58, R56, 0x2, RZ ;  /* 0x00000002383a7819 */ /* 0x000fc400000006ff */
[----:B------:R-:W-:Y:S02]  /*1370*/  SHF.L.U64.HI R56, R56, 0x2, R9 ;  /* 0x0000000238387819 */ /* 0x000fe40000010209 */
[----:B------:R-:W-:-:S04]  /*1380*/  IADD3 R8, P2, R58, c[0x0][0x178], RZ ;  /* 0x00005e003a087a10 */ /* 0x000fc80007f5e0ff */
[----:B------:R-:W-:-:S05]  /*1390*/  IADD3.X R9, R56, c[0x0][0x17c], RZ, P2, !PT ;  /* 0x00005f0038097a10 */ /* 0x000fca00017fe4ff */
[----:B------:R4:W5:Y:S01]  /*13a0*/  @!P1 LDG.E.EL.128 R32, [R8.64+0x10] ;  /* 0x0000100808209981 */ /* 0x000962000c2e1d00 */
[----:B------:R-:W-:Y:S01]  /*13b0*/  MOV R46, 0x4 ;  /* 0x00000004002e7802 */ /* 0x000fe20000000f00 */
[----:B------:R-:W-:Y:S01]  /*13c0*/  CS2R R20, SRZ ;  /* 0x0000000000147805 */ /* 0x000fe2000001ff00 */
[----:B------:R-:W-:Y:S01]  /*13d0*/  LOP3.LUT R53, R49, UR6, RZ, 0xfc, !PT ;  /* 0x0000000631357c12 */ /* 0x000fe2000f8efcff */
[----:B------:R-:W-:Y:S01]  /*13e0*/  CS2R R22, SRZ ;  /* 0x0000000000167805 */ /* 0x000fe2000001ff00 */
[----:B------:R-:W-:Y:S01]  /*13f0*/  MOV R52, UR10 ;  /* 0x0000000a00347c02 */ /* 0x000fe20008000f00 */
[----:B-1----:R-:W-:Y:S01]  /*1400*/  CS2R R12, SRZ ;  /* 0x00000000000c7805 */ /* 0x002fe2000001ff00 */
[----:B------:R-:W-:Y:S01]  /*1410*/  CS2R R14, SRZ ;  /* 0x00000000000e7805 */ /* 0x000fe2000001ff00 */
[CC--:B0-----:R-:W-:Y:S01]  /*1420*/  IMAD.WIDE.U32 R10, R25.reuse, R46.reuse, c[0x0][0x190] ;  /* 0x00006400190a7625 */ /* 0x0c1fe200078e002e */
[----:B------:R-:W-:Y:S01]  /*1430*/  CS2R R16, SRZ ;  /* 0x0000000000107805 */ /* 0x000fe2000001ff00 */
[----:B------:R-:W-:Y:S01]  /*1440*/  CS2R R18, SRZ ;  /* 0x0000000000127805 */ /* 0x000fe2000001ff00 */
[----:B------:R-:W-:Y:S01]  /*1450*/  CS2R R28, SRZ ;  /* 0x00000000001c7805 */ /* 0x000fe2000001ff00 */
[----:B------:R-:W-:Y:S01]  /*1460*/  IMAD.WIDE.U32 R24, R25, R46, c[0x0][0x178] ;  /* 0x00005e0019187625 */ /* 0x000fe200078e002e */
[----:B------:R-:W-:-:S03]  /*1470*/  CS2R R30, SRZ ;  /* 0x00000000001e7805 */ /* 0x000fc6000001ff00 */
[C---:B------:R-:W-:Y:S01]  /*1480*/  IMAD.WIDE R26, R61.reuse, R26, c[0x0][0x180] ;  /* 0x000060003d1a7625 */ /* 0x040fe200078e021a */
[----:B------:R0:W5:Y:S03]  /*1490*/  @!P1 LDG.E.EL.128 R12, [R24.64] ;  /* 0x00000008180c9981 */ /* 0x000166000c2e1d00 */
[----:B------:R-:W-:Y:S01]  /*14a0*/  IMAD.WIDE R54, R61, R46, c[0x0][0x198] ;  /* 0x000066003d367625 */ /* 0x000fe200078e022e */
[----:B------:R1:W5:Y:S03]  /*14b0*/  @P5 LDG.E.EL.128 R20, [R26.64] ;  /* 0x000000081a145981 */ /* 0x000366000c2e1d00 */
[----:B------:R-:W-:Y:S01]  /*14c0*/  IMAD R53, R52, 0x900, R53 ;  /* 0x0000090034357824 */ /* 0x000fe200078e0235 */
[----:B------:R4:W5:Y:S01]  /*14d0*/  @P5 LDG.E.EF.128 R16, [R54.64] ;  /* 0x0000000836105981 */ /* 0x000962000c0e1d00 */
[----:B0-----:R-:W-:-:S03]  /*14e0*/  CS2R R24, SRZ ;  /* 0x0000000000187805 */ /* 0x001fc6000001ff00 */
[----:B------:R0:W5:Y:S01]  /*14f0*/  @!P1 LDG.E.EL.128 R28, [R10.64] ;  /* 0x000000080a1c9981 */ /* 0x000162000c2e1d00 */
[----:B-1----:R-:W-:Y:S01]  /*1500*/  CS2R R26, SRZ ;  /* 0x00000000001a7805 */ /* 0x002fe2000001ff00 */
[----:B----4-:R-:W-:-:S05]  /*1510*/  IMAD.WIDE R54, R53, R46, c[0x0][0x198] ;  /* 0x0000660035367625 */ /* 0x010fca00078e022e */
[----:B------:R1:W4:Y:S01]  /*1520*/  @P5 LDG.E.EF.128 R24, [R54.64] ;  /* 0x0000000836185981 */ /* 0x000322000c0e1d00 */
[----:B------:R-:W-:Y:S01]  /*1530*/  CS2R R8, SRZ ;  /* 0x0000000000087805 */ /* 0x000fe2000001ff00 */
[----:B0-----:R-:W-:Y:S01]  /*1540*/  CS2R R10, SRZ ;  /* 0x00000000000a7805 */ /* 0x001fe2000001ff00 */
[----:B------:R-:W-:-:S05]  /*1550*/  IMAD.WIDE R60, R61, R46, c[0x0][0x160] ;  /* 0x000058003d3c7625 */ /* 0x000fca00078e022e */
[----:B------:R0:W4:Y:S01]  /*1560*/  @P5 LDG.E.EL.128 R8, [R60.64] ;  /* 0x000000083c085981 */ /* 0x000122000c2e1d00 */
[----:B--2---:R-:W-:Y:S02]  /*1570*/  SEL R36, R36, RZ, P5 ;  /* 0x000000ff24247207 */ /* 0x004fe40002800000 */
[----:B---3--:R-:W-:Y:S02]  /*1580*/  SEL R40, R40, RZ, P5 ;  /* 0x000000ff28287207 */ /* 0x008fe40002800000 */
[----:B------:R-:W-:Y:S02]  /*1590*/  SHF.L.U32 R52, R36, 0x10, RZ ;  /* 0x0000001024347819 */ /* 0x000fe400000006ff */
[----:B------:R-:W-:Y:S02]  /*15a0*/  SHF.L.U32 R57, R40, 0x10, RZ ;  /* 0x0000001028397819 */ /* 0x000fe400000006ff */
[----:B------:R-:W-:Y:S02]  /*15b0*/  PRMT R36, R36, 0x7632, R36 ;  /* 0x0000763224247816 */ /* 0x000fe40000000024 */
[----:B------:R-:W-:Y:S01]  /*15c0*/  PRMT R40, R40, 0x7632, R40 ;  /* 0x0000763228287816 */ /* 0x000fe20000000028 */
[----:B------:R-:W-:Y:S01]  /*15d0*/  FADD R52, R52, R57 ;  /* 0x0000003934347221 */ /* 0x000fe20000000000 */
[----:B------:R-:W-:Y:S01]  /*15e0*/  SEL R37, R37, RZ, P5 ;  /* 0x000000ff25257207 */ /* 0x000fe20002800000 */
[----:B------:R-:W-:Y:S01]  /*15f0*/  IMAD.U32 R36, R36, 0x10000, RZ ;  /* 0x0001000024247824 */ /* 0x000fe200078e00ff */
[----:B------:R-:W-:-:S02]  /*1600*/  SHF.L.U32 R57, R40, 0x10, RZ ;  /* 0x0000001028397819 */ /* 0x000fc400000006ff */
[----:B------:R-:W-:Y:S02]  /*1610*/  SEL R41, R41, RZ, P5 ;  /* 0x000000ff29297207 */ /* 0x000fe40002800000 */
[----:B-1----:R-:W-:Y:S01]  /*1620*/  SHF.L.U32 R55, R37, 0x10, RZ ;  /* 0x0000001025377819 */ /* 0x002fe200000006ff */
[----:B------:R-:W-:Y:S01]  /*1630*/  FADD R54, R36, R57 ;  /* 0x0000003924367221 */ /* 0x000fe20000000000 */
[----:B------:R-:W-:Y:S02]  /*1640*/  SHF.L.U32 R36, R41, 0x10, RZ ;  /* 0x0000001029247819 */ /* 0x000fe400000006ff */
[----:B------:R-:W-:Y:S02]  /*1650*/  PRMT R37, R37, 0x7632, R37 ;  /* 0x0000763225257816 */ /* 0x000fe40000000025 */
[----:B------:R-:W-:Y:S01]  /*1660*/  PRMT R41, R41, 0x7632, R41 ;  /* 0x0000763229297816 */ /* 0x000fe20000000029 */
[----:B------:R-:W-:Y:S01]  /*1670*/  FADD R55, R55, R36 ;  /* 0x0000002437377221 */ /* 0x000fe20000000000 */
[----:B------:R-:W-:-:S02]  /*1680*/  SHF.L.U32 R37, R37, 0x10, RZ ;  /* 0x0000001025257819 */ /* 0x000fc400000006ff */
[----:B------:R-:W-:Y:S02]  /*1690*/  SHF.L.U32 R36, R41, 0x10, RZ ;  /* 0x0000001029247819 */ /* 0x000fe400000006ff */
[----:B------:R-:W-:Y:S02]  /*16a0*/  SEL R39, R39, RZ, P5 ;  /* 0x000000ff27277207 */ /* 0x000fe40002800000 */
[----:B------:R-:W-:Y:S02]  /*16b0*/  SEL R43, R43, RZ, P5 ;  /* 0x000000ff2b2b7207 */ /* 0x000fe40002800000 */
[----:B------:R-:W-:Y:S02]  /*16c0*/  SEL R38, R38, RZ, P5 ;  /* 0x000000ff26267207 */ /* 0x000fe40002800000 */
[----:B------:R-:W-:Y:S01]  /*16d0*/  SEL R42, R42, RZ, P5 ;  /* 0x000000ff2a2a7207 */ /* 0x000fe20002800000 */
[----:B------:R-:W-:Y:S01]  /*16e0*/  FADD R57, R37, R36 ;  /* 0x0000002425397221 */ /* 0x000fe20000000000 */
[----:B------:R-:W-:-:S02]  /*16f0*/  SHF.L.U32 R41, R39, 0x10, RZ ;  /* 0x0000001027297819 */ /* 0x000fc400000006ff */
[----:B------:R-:W-:Y:S02]  /*1700*/  SHF.L.U32 R36, R43, 0x10, RZ ;  /* 0x000000102b247819 */ /* 0x000fe400000006ff */
[----:B------:R-:W-:Y:S02]  /*1710*/  SHF.L.U32 R40, R38, 0x10, RZ ;  /* 0x0000001026287819 */ /* 0x000fe400000006ff */
[----:B------:R-:W-:Y:S02]  /*1720*/  SHF.L.U32 R37, R42, 0x10, RZ ;  /* 0x000000102a257819 */ /* 0x000fe400000006ff */
[----:B------:R-:W-:Y:S02]  /*1730*/  PRMT R38, R38, 0x7632, R38 ;  /* 0x0000763226267816 */ /* 0x000fe40000000026 */
[----:B------:R-:W-:Y:S02]  /*1740*/  PRMT R42, R42, 0x7632, R42 ;  /* 0x000076322a2a7816 */ /* 0x000fe4000000002a */
[----:B------:R-:W-:-:S02]  /*1750*/  PRMT R39, R39, 0x7632, R39 ;  /* 0x0000763227277816 */ /* 0x000fc40000000027 */
[----:B------:R-:W-:Y:S01]  /*1760*/  PRMT R43, R43, 0x7632, R43 ;  /* 0x000076322b2b7816 */ /* 0x000fe2000000002b */
[----:B------:R-:W-:Y:S01]  /*1770*/  FADD R41, R41, R36 ;  /* 0x0000002429297221 */ /* 0x000fe20000000000 */
[----:B------:R-:W-:Y:S01]  /*1780*/  SHF.L.U32 R59, R42, 0x10, RZ ;  /* 0x000000102a3b7819 */ /* 0x000fe200000006ff */
[----:B------:R-:W-:Y:S01]  /*1790*/  IMAD.U32 R38, R38, 0x10000, RZ ;  /* 0x0001000026267824 */ /* 0x000fe200078e00ff */
[----:B------:R-:W-:Y:S02]  /*17a0*/  SHF.L.U32 R39, R39, 0x10, RZ ;  /* 0x0000001027277819 */ /* 0x000fe400000006ff */
[----:B------:R-:W-:Y:S02]  /*17b0*/  SHF.L.U32 R36, R43, 0x10, RZ ;  /* 0x000000102b247819 */ /* 0x000fe400000006ff */
[----:B-----5:R-:W-:Y:S02]  /*17c0*/  SEL R32, R32, RZ, !P1 ;  /* 0x000000ff20207207 */ /* 0x020fe40004800000 */
[----:B------:R-:W-:Y:S01]  /*17d0*/  IADD3 R42, P2, R58, c[0x0][0x190], RZ ;  /* 0x000064003a2a7a10 */ /* 0x000fe20007f5e0ff */
[----:B------:R-:W-:Y:S01]  /*17e0*/  FADD R40, R40, R37 ;  /* 0x0000002528287221 */ /* 0x000fe20000000000 */
[----:B------:R-:W-:Y:S01]  /*17f0*/  FADD R59, R38, R59 ;  /* 0x0000003b263b7221 */ /* 0x000fe20000000000 */
[----:B------:R-:W-:Y:S01]  /*1800*/  FADD R58, R39, R36 ;  /* 0x00000024273a7221 */ /* 0x000fe20000000000 */
[----:B0-----:R-:W-:Y:S01]  /*1810*/  FADD R61, R32, 1 ;  /* 0x3f800000203d7421 */ /* 0x001fe20000000000 */
[----:B------:R-:W-:Y:S01]  /*1820*/  CS2R R36, SRZ ;  /* 0x0000000000247805 */ /* 0x000fe2000001ff00 */
[----:B------:R-:W-:Y:S01]  /*1830*/  CS2R R38, SRZ ;  /* 0x0000000000267805 */ /* 0x000fe2000001ff00 */
[----:B------:R-:W-:-:S02]  /*1840*/  SEL R32, R34, RZ, !P1 ;  /* 0x000000ff22207207 */ /* 0x000fc40004800000 */
[----:B------:R-:W-:-:S03]  /*1850*/  IADD3.X R43, R56, c[0x0][0x194], RZ, P2, !PT ;  /* 0x00006500382b7a10 */ /* 0x000fc600017fe4ff */
[----:B------:R-:W-:Y:S02]  /*1860*/  FADD R32, R32, 1 ;  /* 0x3f80000020207421 */ /* 0x000fe40000000000 */
[----:B------:R0:W2:Y:S01]  /*1870*/  @!P1 LDG.E.EL.128 R36, [R42.64+0x10] ;  /* 0x000010082a249981 */ /* 0x0000a2000c2e1d00 */
[----:B------:R-:W-:Y:S01]  /*1880*/  FMUL R34, R40, R61 ;  /* 0x0000003d28227220 */ /* 0x000fe20000400000 */
[----:B------:R-:W-:Y:S01]  /*1890*/  FMUL R32, R41, R32 ;  /* 0x0000002029207220 */ /* 0x000fe20000400000 */
[----:B------:R-:W-:Y:S01]  /*18a0*/  IMAD.WIDE R60, R53, R46, c[0x0][0x160] ;  /* 0x00005800353c7625 */ /* 0x000fe200078e022e */
[----:B------:R-:W-:Y:S01]  /*18b0*/  CS2R R40, SRZ ;  /* 0x0000000000287805 */ /* 0x000fe2000001ff00 */
[----:B0-----:R-:W-:-:S06]  /*18c0*/  CS2R R42, SRZ ;  /* 0x00000000002a7805 */ /* 0x001fcc000001ff00 */
[----:B------:R0:W3:Y:S01]  /*18d0*/  @P5 LDG.E.EL.128 R40, [R60.64] ;  /* 0x000000083c285981 */ /* 0x0000e2000c2e1d00 */
[----:B------:R-:W-:Y:S02]  /*18e0*/  SEL R33, R33, RZ, !P1 ;  /* 0x000000ff21217207 */ /* 0x000fe40004800000 */
[----:B------:R-:W-:Y:S02]  /*18f0*/  SEL R35, R35, RZ, !P1 ;  /* 0x000000ff23237207 */ /* 0x000fe40004800000 */
[----:B------:R-:W-:Y:S01]  /*1900*/  SEL R14, R14, RZ, !P1 ;  /* 0x000000ff0e0e7207 */ /* 0x000fe20004800000 */
[----:B------:R-:W-:Y:S01]  /*1910*/  FADD R56, R33, 1 ;  /* 0x3f80000021387421 */ /* 0x000fe20000000000 */
[----:B------:R-:W-:Y:S01]  /*1920*/  SEL R33, R15, RZ, !P1 ;  /* 0x000000ff0f217207 */ /* 0x000fe20004800000 */
[----:B------:R-:W-:Y:S01]  /*1930*/  FADD R35, R35, 1 ;  /* 0x3f80000023237421 */ /* 0x000fe20000000000 */
[----:B------:R-:W-:Y:S02]  /*1940*/  SEL R12, R12, RZ, !P1 ;  /* 0x000000ff0c0c7207 */ /* 0x000fe40004800000 */
[----:B------:R-:W-:Y:S01]  /*1950*/  SEL R21, R21, RZ, P5 ;  /* 0x000000ff15157207 */ /* 0x000fe20002800000 */
[----:B------:R-:W-:Y:S01]  /*1960*/  FMUL R53, R58, R35 ;  /* 0x000000233a357220 */ /* 0x000fe20000400000 */
[----:B------:R-:W-:Y:S01]  /*1970*/  SEL R20, R20, RZ, P5 ;  /* 0x000000ff14147207 */ /* 0x000fe20002800000 */
[----:B------:R-:W-:Y:S01]  /*1980*/  FADD R58, R14, 1 ;  /* 0x3f8000000e3a7421 */ /* 0x000fe20000000000 */
[----:B------:R-:W-:Y:S01]  /*1990*/  FADD R14, R33, 1 ;  /* 0x3f800000210e7421 */ /* 0x000fe20000000000 */
[----:B------:R-:W-:Y:S01]  /*19a0*/  FADD R15, R12, 1 ;  /* 0x3f8000000c0f7421 */ /* 0x000fe20000000000 */
[----:B------:R-:W-:-:S02]  /*19b0*/  SEL R33, R28, RZ, !P1 ;  /* 0x000000ff1c217207 */ /* 0x000fc40004800000 */
[----:B------:R-:W-:Y:S02]  /*19c0*/  SEL R35, R30, RZ, !P1 ;  /* 0x000000ff1e237207 */ /* 0x000fe40004800000 */
[----:B------:R-:W-:Y:S02]  /*19d0*/  SHF.L.U32 R30, R21, 0x10, RZ ;  /* 0x00000010151e7819 */ /* 0x000fe400000006ff */
[C---:B------:R-:W-:Y:S02]  /*19e0*/  SHF.L.U32 R28, R20.reuse, 0x10, RZ ;  /* 0x00000010141c7819 */ /* 0x040fe400000006ff */
[----:B------:R-:W-:Y:S01]  /*19f0*/  PRMT R20, R20, 0x7632, R20 ;  /* 0x0000763214147816 */ /* 0x000fe20000000014 */
[----:B------:R-:W-:Y:S01]  /*1a00*/  FMUL R56, R59, R56 ;  /* 0x000000383b387220 */ /* 0x000fe20000400000 */
[----:B------:R-:W-:Y:S01]  /*1a10*/  FMUL R12, R52, R15 ;  /* 0x0000000f340c7220 */ /* 0x000fe20000400000 */
[----:B------:R-:W-:Y:S01]  /*1a20*/  FMUL R55, R55, R58 ;  /* 0x0000003a37377220 */ /* 0x000fe20000400000 */
[----:B------:R-:W-:Y:S01]  /*1a30*/  SEL R59, R16, RZ, P5 ;  /* 0x000000ff103b7207 */ /* 0x000fe20002800000 */
[----:B------:R-:W-:Y:S01]  /*1a40*/  FADD R35, R35, 1 ;  /* 0x3f80000023237421 */ /* 0x000fe20000000000 */
[----:B------:R-:W-:Y:S01]  /*1a50*/  SEL R15, R18, RZ, P5 ;  /* 0x000000ff120f7207 */ /* 0x000fe20002800000 */
[----:B------:R-:W-:Y:S01]  /*1a60*/  FMUL R16, R30, UR4 ;  /* 0x000000041e107c20 */ /* 0x000fe20008400000 */
[----:B------:R-:W-:-:S02]  /*1a70*/  SEL R58, R29, RZ, !P1 ;  /* 0x000000ff1d3a7207 */ /* 0x000fc40004800000 */
[----:B------:R-:W-:Y:S02]  /*1a80*/  SEL R52, R31, RZ, !P1 ;  /* 0x000000ff1f347207 */ /* 0x000fe40004800000 */
[----:B------:R-:W-:Y:S02]  /*1a90*/  PRMT R29, R21, 0x7632, R29 ;  /* 0x00007632151d7816 */ /* 0x000fe4000000001d */
[----:B------:R-:W-:Y:S01]  /*1aa0*/  SHF.L.U32 R31, R20, 0x10, RZ ;  /* 0x00000010141f7819 */ /* 0x000fe200000006ff */
[----:B------:R-:W-:Y:S01]  /*1ab0*/  FFMA R15, R16, R35, R15 ;  /* 0x00000023100f7223 */ /* 0x000fe2000000000f */
[----:B------:R-:W-:Y:S01]  /*1ac0*/  SEL R21, R17, RZ, P5 ;  /* 0x000000ff11157207 */ /* 0x000fe20002800000 */
[----:B------:R-:W-:Y:S01]  /*1ad0*/  IMAD.U32 R29, R29, 0x10000, RZ ;  /* 0x000100001d1d7824 */ /* 0x000fe200078e00ff */
[----:B------:R-:W-:Y:S01]  /*1ae0*/  FADD R58, R58, 1 ;  /* 0x3f8000003a3a7421 */ /* 0x000fe20000000000 */
[----:B------:R-:W-:Y:S01]  /*1af0*/  FMUL R16, R31, UR4 ;  /* 0x000000041f107c20 */ /* 0x000fe20008400000 */
[----:B------:R-:W-:Y:S01]  /*1b00*/  SEL R18, R19, RZ, P5 ;  /* 0x000000ff13127207 */ /* 0x000fe20002800000 */
[----:B------:R-:W-:Y:S01]  /*1b10*/  FADD R52, R52, 1 ;  /* 0x3f80000034347421 */ /* 0x000fe20000000000 */
[----:B------:R-:W-:Y:S01]  /*1b20*/  FMUL R17, R29, UR4 ;  /* 0x000000041d117c20 */ /* 0x000fe20008400000 */
[----:B------:R-:W-:Y:S01]  /*1b30*/  FFMA R16, R16, R58, R21 ;  /* 0x0000003a10107223 */ /* 0x000fe20000000015 */
[----:B------:R-:W-:-:S02]  /*1b40*/  SEL R21, R13, RZ, !P1 ;  /* 0x000000ff0d157207 */ /* 0x000fc40004800000 */
[----:B------:R-:W-:Y:S02]  /*1b50*/  SEL R23, R23, RZ, P5 ;  /* 0x000000ff17177207 */ /* 0x000fe40002800000 */
[----:B----4-:R-:W-:Y:S01]  /*1b60*/  SEL R13, R8, RZ, P5 ;  /* 0x000000ff080d7207 */ /* 0x010fe20002800000 */
[----:B------:R-:W-:Y:S01]  /*1b70*/  FMUL R57, R57, R14 ;  /* 0x0000000e39397220 */ /* 0x000fe20000400000 */
[----:B------:R-:W-:Y:S01]  /*1b80*/  SEL R22, R22, RZ, P5 ;  /* 0x000000ff16167207 */ /* 0x000fe20002800000 */
[----:B------:R-:W-:Y:S01]  /*1b90*/  FFMA R17, R17, R52, R18 ;  /* 0x0000003411117223 */ /* 0x000fe20000000012 */
[----:B------:R-:W-:Y:S02]  /*1ba0*/  SEL R20, R11, RZ, P5 ;  /* 0x000000ff0b147207 */ /* 0x000fe40002800000 */
[----:B------:R-:W-:Y:S02]  /*1bb0*/  SEL R19, R9, RZ, P5 ;  /* 0x000000ff09137207 */ /* 0x000fe40002800000 */
[----:B------:R-:W-:-:S02]  /*1bc0*/  SEL R18, R10, RZ, P5 ;  /* 0x000000ff0a127207 */ /* 0x000fc40002800000 */
[----:B------:R-:W-:Y:S01]  /*1bd0*/  SEL R9, R25, RZ, P5 ;  /* 0x000000ff19097207 */ /* 0x000fe20002800000 */
[----:B------:R-:W-:Y:S01]  /*1be0*/  FADD R21, R21, 1 ;  /* 0x3f80000015157421 */ /* 0x000fe20000000000 */
[----:B------:R-:W-:Y:S01]  /*1bf0*/  SEL R10, R26, RZ, P5 ;  /* 0x000000ff1a0a7207 */ /* 0x000fe20002800000 */
[----:B------:R-:W-:Y:S01]  /*1c00*/  FFMA R13, R12, UR5, R13 ;  /* 0x000000050c0d7c23 */ /* 0x000fe2000800000d */
[----:B------:R-:W-:Y:S01]  /*1c10*/  PRMT R25, R23, 0x7632, R25 ;  /* 0x0000763217197816 */ /* 0x000fe20000000019 */
[----:B------:R-:W-:Y:S01]  /*1c20*/  FFMA R12, R57, UR5, R20 ;  /* 0x00000005390c7c23 */ /* 0x000fe20008000014 */
[----:B------:R-:W-:Y:S02]  /*1c30*/  PRMT R26, R22, 0x7632, R26 ;  /* 0x00007632161a7816 */ /* 0x000fe4000000001a */
[----:B------:R-:W-:Y:S02]  /*1c40*/  SEL R8, R24, RZ, P5 ;  /* 0x000000ff18087207 */ /* 0x000fe40002800000 */
[----:B------:R-:W-:-:S02]  /*1c50*/  SEL R11, R27, RZ, P5 ;  /* 0x000000ff1b0b7207 */ /* 0x000fc40002800000 */
[----:B------:R-:W-:Y:S01]  /*1c60*/  SHF.L.U32 R24, R23, 0x10, RZ ;  /* 0x0000001017187819 */ /* 0x000fe200000006ff */
[----:B------:R-:W-:Y:S01]  /*1c70*/  FMUL R54, R54, R21 ;  /* 0x0000001536367220 */ /* 0x000fe20000400000 */
[----:B------:R-:W-:Y:S02]  /*1c80*/  SHF.L.U32 R25, R25, 0x10, RZ ;  /* 0x0000001019197819 */ /* 0x000fe400000006ff */
[----:B------:R-:W-:Y:S01]  /*1c90*/  SHF.L.U32 R26, R26, 0x10, RZ ;  /* 0x000000101a1a7819 */ /* 0x000fe200000006ff */
[----:B------:R-:W-:Y:S01]  /*1ca0*/  FMUL R23, R24, UR4 ;  /* 0x0000000418177c20 */ /* 0x000fe20008400000 */
[----:B------:R-:W-:Y:S01]  /*1cb0*/  FFMA R19, R54, UR5, R19 ;  /* 0x0000000536137c23 */ /* 0x000fe20008000013 */
[----:B0-----:R-:W-:Y:S02]  /*1cc0*/  FMUL R60, R25, UR4 ;  /* 0x00000004193c7c20 */ /* 0x001fe40008400000 */
[----:B------:R-:W-:Y:S01]  /*1cd0*/  FMUL R54, R26, UR4 ;  /* 0x000000041a367c20 */ /* 0x000fe20008400000 */
[----:B------:R-:W-:Y:S01]  /*1ce0*/  FFMA R18, R55, UR5, R18 ;  /* 0x0000000537127c23 */ /* 0x000fe20008000012 */
[----:B------:R-:W-:Y:S01]  /*1cf0*/  FADD R33, R33, 1 ;  /* 0x3f80000021217421 */ /* 0x000fe20000000000 */
[----:B------:R-:W-:-:S04]  /*1d00*/  FMUL R14, R28, UR4 ;  /* 0x000000041c0e7c20 */ /* 0x000fc80008400000 */
[----:B------:R-:W-:Y:S01]  /*1d10*/  FFMA R14, R14, R33, R59 ;  /* 0x000000210e0e7223 */ /* 0x000fe2000000003b */
[----:B------:R-:W-:-:S03]  /*1d20*/  FFMA R12, R17, UR7, R12 ;  /* 0x00000007110c7c23 */ /* 0x000fc6000800000c */
[----:B------:R-:W-:Y:S01]  /*1d30*/  FFMA R13, R14, UR7, R13 ;  /* 0x000000070e0d7c23 */ /* 0x000fe2000800000d */
[----:B------:R-:W-:Y:S06]  /*1d40*/  BAR.SYNC 0x0 ;  /* 0x0000000000007b1d */ /* 0x000fec0000000000 */
[----:B------:R-:W-:Y:S02]  /*1d50*/  PLOP3.LUT P2, PT, PT, PT, UP1, 0x40, 0x0 ;  /* 0x000000000000781c */ /* 0x000fe40003f4e818 */
[----:B--2---:R-:W-:Y:S02]  /*1d60*/  SEL R20, R36, RZ, !P1 ;  /* 0x000000ff24147207 */ /* 0x004fe40004800000 */
[----:B------:R-:W-:-:S02]  /*1d70*/  SEL R27, R38, RZ, !P1 ;  /* 0x000000ff261b7207 */ /* 0x000fc40004800000 */
[----:B------:R-:W-:Y:S02]  /*1d80*/  SEL R37, R37, RZ, !P1 ;  /* 0x000000ff25257207 */ /* 0x000fe40004800000 */
[----:B------:R-:W-:Y:S01]  /*1d90*/  SEL R36, R39, RZ, !P1 ;  /* 0x000000ff27247207 */ /* 0x000fe20004800000 */
[----:B------:R-:W-:Y:S02]  /*1da0*/  FADD R27, R27, 1 ;  /* 0x3f8000001b1b7421 */ /* 0x000fe40000000000 */
[----:B------:R-:W-:Y:S01]  /*1db0*/  FADD R38, R37, 1 ;  /* 0x3f80000025267421 */ /* 0x000fe20000000000 */
[----:B------:R-:W-:Y:S01]  /*1dc0*/  SHF.L.U32 R37, R22, 0x10, RZ ;  /* 0x0000001016257819 */ /* 0x000fe200000006ff */
[----:B------:R-:W-:Y:S01]  /*1dd0*/  FADD R36, R36, 1 ;  /* 0x3f80000024247421 */ /* 0x000fe20000000000 */
[----:B------:R-:W-:Y:S01]  /*1de0*/  FFMA R22, R23, R27, R10 ;  /* 0x0000001b17167223 */ /* 0x000fe2000000000a */
[----:B------:R-:W-:Y:S02]  /*1df0*/  FFMA R23, R54, R38, R9 ;  /* 0x0000002636177223 */ /* 0x000fe40000000009 */
[----:B------:R-:W-:Y:S01]  /*1e00*/  FFMA R21, R60, R36, R11 ;  /* 0x000000243c157223 */ /* 0x000fe2000000000b */
[----:B---3--:R-:W-:Y:S01]  /*1e10*/  SEL R10, R43, RZ, P5 ;  /* 0x000000ff2b0a7207 */ /* 0x008fe20002800000 */
[----:B------:R-:W-:Y:S01]  /*1e20*/  FMUL R9, R37, UR4 ;  /* 0x0000000425097c20 */ /* 0x000fe20008400000 */
[----:B------:R-:W-:Y:S01]  /*1e30*/  SEL R55, R42, RZ, P5 ;  /* 0x000000ff2a377207 */ /* 0x000fe20002800000 */
[----:B------:R-:W-:Y:S01]  /*1e40*/  FADD R39, R20, 1 ;  /* 0x3f80000014277421 */ /* 0x000fe20000000000 */
[----:B------:R-:W-:-:S02]  /*1e50*/  SEL R11, R41, RZ, P5 ;  /* 0x000000ff290b7207 */ /* 0x000fc40002800000 */
[----:B------:R-:W-:Y:S01]  /*1e60*/  SEL R43, R40, RZ, P5 ;  /* 0x000000ff282b7207 */ /* 0x000fe20002800000 */
[----:B------:R-:W-:Y:S01]  /*1e70*/  FFMA R20, R9, R39, R8 ;  /* 0x0000002709147223 */ /* 0x000fe20000000008 */
[----:B------:R-:W-:Y:S01]  /*1e80*/  FFMA R40, R53, UR5, R10 ;  /* 0x0000000535287c23 */ /* 0x000fe2000800000a */
        /* <DEDUP_REMOVED lines=17> */
[----:B------:R-:W-:Y:S04]  /*1fa0*/  STS.128 [R4], R8 ;  /* 0x0000000804007388 */ /* 0x000fe80000000c00 */
[----:B------:R-:W-:Y:S04]  /*1fb0*/  STS.128 [R4+0x10], R12 ;  /* 0x0000100c04007388 */ /* 0x000fe80000000c00 */
[----:B------:R-:W-:Y:S06]  /*1fc0*/  BAR.SYNC 0x0 ;  /* 0x0000000000007b1d */ /* 0x000fec0000000000 */
[----:B------:R-:W0:Y:S04]  /*1fd0*/  LDS.128 R16, [R51.X16] ;  /* 0x0000000033107984 */ /* 0x000e28000000cc00 */
[----:B------:R-:W1:Y:S01]  /*1fe0*/  LDS.128 R20, [R51.X16+0x1000] ;  /* 0x0010000033147984 */ /* 0x000e62000000cc00 */
[----:B------:R-:W-:Y:S01]  /*1ff0*/  FMUL R52, R52, R11 ;  /* 0x0000000b34347220 */ /* 0x000fe20000400000 */
[----:B------:R-:W-:-:S02]  /*2000*/  LOP3.LUT R32, R48, UR6, RZ, 0xfc, !PT ;  /* 0x0000000630207c12 */ /* 0x000fc4000f8efcff */
[----:B------:R-:W-:Y:S01]  /*2010*/  PLOP3.LUT P1, PT, PT, PT, UP1, 0x40, 0x0 ;  /* 0x000000000000781c */ /* 0x000fe20003f2e818 */
[----:B------:R-:W-:Y:S01]  /*2020*/  FMUL R52, R29, R52 ;  /* 0x000000341d347220 */ /* 0x000fe20000400000 */
[----:B------:R-:W-:Y:S01]  /*2030*/  MOV R41, UR10 ;  /* 0x0000000a00297c02 */ /* 0x000fe20008000f00 */
[----:B------:R-:W-:Y:S01]  /*2040*/  FMUL R33, R33, R8 ;  /* 0x0000000821217220 */ /* 0x000fe20000400000 */
[----:B------:R-:W-:Y:S01]  /*2050*/  ISETP.LT.U32.AND P1, PT, R32, 0x900, P1 ;  /* 0x000009002000780c */ /* 0x000fe20000f21070 */
[----:B------:R-:W-:Y:S01]  /*2060*/  FMUL R58, R58, R9 ;  /* 0x000000093a3a7220 */ /* 0x000fe20000400000 */
[----:B------:R-:W-:Y:S02]  /*2070*/  LOP3.LUT R8, R47, UR6, RZ, 0xfc, !PT ;  /* 0x000000062f087c12 */ /* 0x000fe4000f8efcff */
[----:B------:R-:W-:Y:S02]  /*2080*/  MOV R11, UR10 ;  /* 0x0000000a000b7c02 */ /* 0x000fe40008000f00 */
[----:B------:R-:W-:Y:S01]  /*2090*/  FSEL R9, R52, -RZ, P5 ;  /* 0x800000ff34097208 */ /* 0x000fe20002800000 */
[----:B------:R-:W-:Y:S01]  /*20a0*/  IMAD R41, R41, 0x900, R32 ;  /* 0x0000090029297824 */ /* 0x000fe200078e0220 */
[----:B------:R-:W-:Y:S01]  /*20b0*/  FMUL R35, R35, R10 ;  /* 0x0000000a23237220 */ /* 0x000fe20000400000 */
[----:B------:R-:W-:Y:S01]  /*20c0*/  ISETP.LT.U32.AND P2, PT, R8, 0x900, P2 ;  /* 0x000009000800780c */ /* 0x000fe20001741070 */
[----:B------:R-:W-:Y:S01]  /*20d0*/  IMAD R11, R11, 0x900, R8 ;  /* 0x000009000b0b7824 */ /* 0x000fe200078e0208 */
[----:B------:R-:W-:Y:S01]  /*20e0*/  FADD R0, R9, R0 ;  /* 0x0000000009007221 */ /* 0x000fe20000000000 */
[----:B------:R-:W-:Y:S01]  /*20f0*/  IMAD.WIDE R8, R41, R46, c[0x0][0x160] ;  /* 0x0000580029087625 */ /* 0x000fe200078e022e */
[----:B------:R-:W-:Y:S01]  /*2100*/  FMUL R35, R30, R35 ;  /* 0x000000231e237220 */ /* 0x000fe20000400000 */
[----:B------:R-:W-:Y:S01]  /*2110*/  FMUL R13, R38, R13 ;  /* 0x0000000d260d7220 */ /* 0x000fe20000400000 */
[----:B------:R-:W-:Y:S01]  /*2120*/  FMUL R27, R27, R14 ;  /* 0x0000000e1b1b7220 */ /* 0x000fe20000400000 */
[----:B------:R-:W-:Y:S01]  /*2130*/  FMUL R36, R36, R15 ;  /* 0x0000000f24247220 */ /* 0x000fe20000400000 */
[----:B------:R-:W-:Y:S01]  /*2140*/  FMUL R12, R39, R12 ;  /* 0x0000000c270c7220 */ /* 0x000fe20000400000 */
[----:B------:R-:W-:Y:S01]  /*2150*/  FSEL R10, R35, -RZ, P5 ;  /* 0x800000ff230a7208 */ /* 0x000fe20002800000 */
[----:B------:R-:W-:Y:S01]  /*2160*/  FMUL R33, R28, R33 ;  /* 0x000000211c217220 */ /* 0x000fe20000400000 */
[----:B------:R-:W-:Y:S01]  /*2170*/  FMUL R58, R31, R58 ;  /* 0x0000003a1f3a7220 */ /* 0x000fe20000400000 */
[----:B------:R-:W-:Y:S01]  /*2180*/  FMUL R36, R25, R36 ;  /* 0x0000002419247220 */ /* 0x000fe20000400000 */
[----:B------:R-:W-:Y:S01]  /*2190*/  FMUL R27, R24, R27 ;  /* 0x0000001b181b7220 */ /* 0x000fe20000400000 */
[----:B0-----:R0:W-:Y:S01]  /*21a0*/  @P1 STG.E.128 [R8.64], R16 ;  /* 0x0000001008001986 */ /* 0x0011e2000c101d08 */
[----:B------:R-:W-:Y:S01]  /*21b0*/  PLOP3.LUT P1, PT, PT, PT, UP0, 0x80, 0x0 ;  /* 0x000000000000781c */ /* 0x000fe20003f2f008 */
[----:B------:R-:W-:Y:S01]  /*21c0*/  FMUL R13, R26, R13 ;  /* 0x0000000d1a0d7220 */ /* 0x000fe20000400000 */
[----:B------:R-:W-:Y:S01]  /*21d0*/  FMUL R12, R37, R12 ;  /* 0x0000000c250c7220 */ /* 0x000fe20000400000 */
[----:B------:R-:W-:Y:S01]  /*21e0*/  FADD R3, R10, R3 ;  /* 0x000000030a037221 */ /* 0x000fe20000000000 */
[----:B------:R-:W-:Y:S01]  /*21f0*/  IMAD.WIDE R10, R11, R46, c[0x0][0x160] ;  /* 0x000058000b0a7625 */ /* 0x000fe200078e022e */
[----:B------:R-:W-:-:S02]  /*2200*/  FSEL R33, R33, -RZ, P5 ;  /* 0x800000ff21217208 */ /* 0x000fc40002800000 */
[----:B------:R-:W-:Y:S02]  /*2210*/  FSEL R58, R58, -RZ, P5 ;  /* 0x800000ff3a3a7208 */ /* 0x000fe40002800000 */
[----:B------:R-:W-:Y:S02]  /*2220*/  FSEL R36, R36, -RZ, P5 ;  /* 0x800000ff24247208 */ /* 0x000fe40002800000 */
[----:B------:R-:W-:Y:S02]  /*2230*/  FSEL R27, R27, -RZ, P5 ;  /* 0x800000ff1b1b7208 */ /* 0x000fe40002800000 */
[----:B------:R-:W-:Y:S02]  /*2240*/  FSEL R13, R13, -RZ, P5 ;  /* 0x800000ff0d0d7208 */ /* 0x000fe40002800000 */
[----:B------:R-:W-:Y:S01]  /*2250*/  FSEL R12, R12, -RZ, P5 ;  /* 0x800000ff0c0c7208 */ /* 0x000fe20002800000 */
[----:B-1----:R0:W-:Y:S01]  /*2260*/  @P2 STG.E.128 [R10.64], R20 ;  /* 0x000000140a002986 */ /* 0x0021e2000c101d08 */
[----:B------:R-:W-:-:S02]  /*2270*/  UPLOP3.LUT UP0, UPT, UPT, UPT, UPT, 0x40, 0x0 ;  /* 0x000000000000789c */ /* 0x000fc40003f0e870 */
[----:B------:R-:W-:Y:S01]  /*2280*/  UMOV UR6, 0x800 ;  /* 0x0000080000067882 */ /* 0x000fe20000000000 */
[----:B------:R-:W-:Y:S01]  /*2290*/  FADD R2, R33, R2 ;  /* 0x0000000221027221 */ /* 0x000fe20000000000 */
[----:B------:R-:W-:Y:S01]  /*22a0*/  FADD R45, R58, R45 ;  /* 0x0000002d3a2d7221 */ /* 0x000fe20000000000 */
[----:B------:R-:W-:Y:S01]  /*22b0*/  FADD R5, R36, R5 ;  /* 0x0000000524057221 */ /* 0x000fe20000000000 */
[----:B------:R-:W-:Y:S01]  /*22c0*/  FADD R6, R27, R6 ;  /* 0x000000061b067221 */ /* 0x000fe20000000000 */
[----:B------:R-:W-:Y:S01]  /*22d0*/  FADD R44, R13, R44 ;  /* 0x0000002c0d2c7221 */ /* 0x000fe20000000000 */
[----:B------:R-:W-:Y:S01]  /*22e0*/  FADD R7, R12, R7 ;  /* 0x000000070c077221 */ /* 0x000fe20000000000 */
[----:B------:R-:W-:Y:S01]  /*22f0*/  @!P1 CALL.REL.NOINC `(.L_x_1) ;  /* 0x0000001000009944 */ /* 0x000fe20003c00000 */
[----:B------:R-:W-:Y:S05]  /*2300*/  BRA `(.L_x_2) ;  /* 0xffffef2000007947 */ /* 0x000fea000383ffff */
.L_x_1:
[----:B------:R-:W-:Y:S01]  /*2310*/  FADD R2, R2, R45 ;  /* 0x0000002d02027221 */ /* 0x000fe20000000000 */
[----:B0-----:R-:W0:Y:S01]  /*2320*/  S2R R8, SR_TID.X ;  /* 0x0000000000087919 */ /* 0x001e220000002100 */
[----:B------:R-:W-:Y:S02]  /*2330*/  UPLOP3.LUT UP0, UPT, UPT, UPT, UPT, 0x80, 0x0 ;  /* 0x000000000000789c */ /* 0x000fe40003f0f070 */
[----:B------:R-:W-:Y:S01]  /*2340*/  FADD R3, R3, R2 ;  /* 0x0000000203037221 */ /* 0x000fe20000000000 */
[----:B------:R-:W-:Y:S06]  /*2350*/  BAR.SYNC 0x0 ;  /* 0x0000000000007b1d */ /* 0x000fec0000000000 */
[----:B------:R-:W-:Y:S01]  /*2360*/  FADD R0, R0, R3 ;  /* 0x0000000300007221 */ /* 0x000fe20000000000 */
[----:B------:R-:W-:-:S03]  /*2370*/  UMOV UR5, URZ ;  /* 0x0000003f00057c82 */ /* 0x000fc60008000000 */
[----:B------:R-:W-:-:S04]  /*2380*/  FADD R7, R7, R0 ;  /* 0x0000000007077221 */ /* 0x000fc80000000000 */
[----:B------:R-:W-:-:S04]  /*2390*/  FADD R7, R44, R7 ;  /* 0x000000072c077221 */ /* 0x000fc80000000000 */
[----:B------:R-:W-:Y:S01]  /*23a0*/  FADD R6, R6, R7 ;  /* 0x0000000706067221 */ /* 0x000fe20000000000 */
[----:B0-----:R-:W-:-:S03]  /*23b0*/  SHF.R.U32.HI R9, RZ, 0x5, R8 ;  /* 0x00000005ff097819 */ /* 0x001fc60000011608 */
[----:B------:R-:W-:-:S05]  /*23c0*/  FADD R6, R5, R6 ;  /* 0x0000000605067221 */ /* 0x000fca0000000000 */
[----:B------:R-:W0:Y:S02]  /*23d0*/  SHFL.BFLY PT, R3, R6, 0x10, 0x1f ;  /* 0x0e001f0006037f89 */ /* 0x000e2400000e0000 */
[----:B0-----:R-:W-:Y:S01]  /*23e0*/  FADD R3, R6, R3 ;  /* 0x0000000306037221 */ /* 0x001fe20000000000 */
[----:B------:R-:W-:-:S04]  /*23f0*/  IMAD.SHL.U32 R6, R9, 0x4, RZ ;  /* 0x0000000409067824 */ /* 0x000fc800078e00ff */
[----:B------:R-:W0:Y:S01]  /*2400*/  SHFL.BFLY PT, R0, R3, 0x8, 0x1f ;  /* 0x0d001f0003007f89 */ /* 0x000e2200000e0000 */
[----:B------:R-:W-:Y:S01]  /*2410*/  LOP3.LUT R6, R6, 0x1c, RZ, 0xe2, !PT ;  /* 0x0000001c06067812 */ /* 0x000fe200078ee2ff */
[----:B0-----:R-:W-:-:S05]  /*2420*/  FADD R0, R3, R0 ;  /* 0x0000000003007221 */ /* 0x001fca0000000000 */
        /* <DEDUP_REMOVED lines=9> */
[----:B------:R-:W-:-:S05]  /*24c0*/  MOV R6, UR4 ;  /* 0x0000000400067c02 */ /* 0x000fca0008000f00 */
[----:B------:R-:W-:-:S04]  /*24d0*/  FMUL R6, R6, UR4 ;  /* 0x0000000406067c20 */ /* 0x000fc80008400000 */
[----:B------:R-:W-:Y:S01]  /*24e0*/  FMUL R7, R6, UR4 ;  /* 0x0000000406077c20 */ /* 0x000fe20008400000 */
[----:B0-----:R-:W0:Y:S02]  /*24f0*/  SHFL.BFLY PT, R3, R4, 0x4, 0x1f ;  /* 0x0c801f0004037f89 */ /* 0x001e2400000e0000 */
[----:B0-----:R-:W-:-:S05]  /*2500*/  FADD R3, R4, R3 ;  /* 0x0000000304037221 */ /* 0x001fca0000000000 */
[----:B------:R-:W0:Y:S02]  /*2510*/  SHFL.BFLY PT, R0, R3, 0x2, 0x1f ;  /* 0x0c401f0003007f89 */ /* 0x000e2400000e0000 */
[----:B0-----:R-:W-:-:S05]  /*2520*/  FADD R0, R3, R0 ;  /* 0x0000000003007221 */ /* 0x001fca0000000000 */
[----:B------:R-:W0:Y:S02]  /*2530*/  SHFL.BFLY PT, R5, R0, 0x1, 0x1f ;  /* 0x0c201f0000057f89 */ /* 0x000e2400000e0000 */
[----:B0-----:R-:W-:-:S05]  /*2540*/  FADD R5, R0, R5 ;  /* 0x0000000500057221 */ /* 0x001fca0000000000 */
[----:B------:R-:W-:Y:S04]  /*2550*/  @P0 STS [R8.X4], R5 ;  /* 0x0000000508000388 */ /* 0x000fe80000004800 */
[----:B------:R-:W-:Y:S06]  /*2560*/  BAR.SYNC 0x0 ;  /* 0x0000000000007b1d */ /* 0x000fec0000000000 */
[----:B------:R-:W0:Y:S02]  /*2570*/  LDS R2, [RZ] ;  /* 0x00000000ff027984 */ /* 0x000e240000000800 */
[----:B0-----:R-:W-:-:S04]  /*2580*/  FMUL R2, R2, -0.5 ;  /* 0xbf00000002027820 */ /* 0x001fc80000400000 */
[----:B------:R-:W-:-:S04]  /*2590*/  FMUL R2, R2, R7 ;  /* 0x0000000702027220 */ /* 0x000fc80000400000 */
[----:B------:R-:W-:-:S01]  /*25a0*/  FMUL R0, R2, 0.00043402778101153671741 ;  /* 0x39e38e3902007820 */ /* 0x000fc20000400000 */
.L_x_3:
[C---:B0-----:R-:W-:Y:S01]  /*25b0*/  IADD3 R3, P0, R50.reuse, UR5, RZ ;  /* 0x0000000532037c10 */ /* 0x041fe2000ff1e0ff */
[----:B------:R-:W-:Y:S01]  /*25c0*/  CS2R R20, SRZ ;  /* 0x0000000000147805 */ /* 0x000fe2000001ff00 */
[----:B------:R-:W-:Y:S01]  /*25d0*/  LOP3.LUT R26, R50, UR5, RZ, 0xfc, !PT ;  /* 0x00000005321a7c12 */ /* 0x000fe2000f8efcff */
[----:B------:R-:W-:Y:S01]  /*25e0*/  CS2R R22, SRZ ;  /* 0x0000000000167805 */ /* 0x000fe2000001ff00 */
[----:B------:R-:W-:Y:S01]  /*25f0*/  IADD3.X R4, RZ, RZ, RZ, P0, !PT ;  /* 0x000000ffff047210 */ /* 0x000fe200007fe4ff */
[----:B------:R-:W-:Y:S01]  /*2600*/  CS2R R16, SRZ ;  /* 0x0000000000107805 */ /* 0x000fe2000001ff00 */
[----:B------:R-:W-:Y:S01]  /*2610*/  LEA R10, P0, R3, c[0x0][0x190], 0x2 ;  /* 0x00006400030a7a11 */ /* 0x000fe200078010ff */
[----:B------:R-:W-:Y:S01]  /*2620*/  CS2R R18, SRZ ;  /* 0x0000000000127805 */ /* 0x000fe2000001ff00 */
[----:B------:R-:W-:Y:S02]  /*2630*/  MOV R6, UR10 ;  /* 0x0000000a00067c02 */ /* 0x000fe40008000f00 */
[----:B------:R-:W-:-:S02]  /*2640*/  ISETP.GE.U32.AND P1, PT, R26, 0x900, PT ;  /* 0x000009001a00780c */ /* 0x000fc40003f26070 */
[----:B------:R-:W-:Y:S02]  /*2650*/  LOP3.LUT R2, R49, UR5, RZ, 0xfc, !PT ;  /* 0x0000000531027c12 */ /* 0x000fe4000f8efcff */
[----:B------:R-:W-:Y:S02]  /*2660*/  MOV R5, UR10 ;  /* 0x0000000a00057c02 */ /* 0x000fe40008000f00 */
[----:B------:R-:W-:Y:S02]  /*2670*/  LEA.HI.X R11, R3, c[0x0][0x194], R4, 0x2, P0 ;  /* 0x00006500030b7a11 */ /* 0x000fe400000f1404 */
[----:B------:R-:W-:Y:S01]  /*2680*/  ISETP.LT.AND P0, PT, R6, 0x4, !P1 ;  /* 0x000000040600780c */ /* 0x000fe20004f01270 */
[----:B------:R-:W-:Y:S01]  /*2690*/  IMAD R2, R5, 0x900, R2 ;  /* 0x0000090005027824 */ /* 0x000fe200078e0202 */
[----:B------:R-:W-:Y:S02]  /*26a0*/  MOV R25, 0x4 ;  /* 0x0000000400197802 */ /* 0x000fe40000000f00 */
[----:B------:R-:W-:Y:S01]  /*26b0*/  MOV R3, UR10 ;  /* 0x0000000a00037c02 */ /* 0x000fe20008000f00 */
[----:B------:R0:W2:Y:S02]  /*26c0*/  @!P1 LDG.E.EL.128 R20, [R10.64+0x10] ;  /* 0x000010080a149981 */ /* 0x0000a4000c2e1d00 */
[----:B------:R-:W-:Y:S01]  /*26d0*/  IMAD.WIDE R12, R2, R25, c[0x0][0x160] ;  /* 0x00005800020c7625 */ /* 0x000fe200078e0219 */
[----:B------:R-:W-:Y:S01]  /*26e0*/  CS2R R4, SRZ ;  /* 0x0000000000047805 */ /* 0x000fe2000001ff00 */
[----:B------:R-:W-:-:S02]  /*26f0*/  CS2R R6, SRZ ;  /* 0x0000000000067805 */ /* 0x000fc4000001ff00 */
[----:B------:R-:W-:Y:S02]  /*2700*/  IMAD R2, R3, 0x900, R26 ;  /* 0x0000090003027824 */ /* 0x000fe400078e021a */
[-C--:B------:R-:W-:Y:S01]  /*2710*/  IMAD.WIDE.U32 R26, R26, R25.reuse, c[0x0][0x190] ;  /* 0x000064001a1a7625 */ /* 0x080fe200078e0019 */
[----:B------:R1:W3:Y:S01]  /*2720*/  @P0 LDG.E.EF.128 R16, [R12.64] ;  /* 0x000000080c100981 */ /* 0x0002e2000c0e1d00 */
[----:B------:R-:W-:Y:S01]  /*2730*/  CS2R R8, SRZ ;  /* 0x0000000000087805 */ /* 0x000fe2000001ff00 */
[----:B0-----:R-:W-:Y:S01]  /*2740*/  CS2R R10, SRZ ;  /* 0x00000000000a7805 */ /* 0x001fe2000001ff00 */
[C---:B------:R-:W-:Y:S01]  /*2750*/  IMAD.WIDE R24, R2.reuse, R25, c[0x0][0x160] ;  /* 0x0000580002187625 */ /* 0x040fe200078e0219 */
[----:B------:R2:W4:Y:S01]  /*2760*/  @!P1 LDG.E.EL.128 R4, [R26.64] ;  /* 0x000000081a049981 */ /* 0x000522000c2e1d00 */
[----:B------:R-:W-:Y:S01]  /*2770*/  MOV R3, 0x2 ;  /* 0x0000000200037802 */ /* 0x000fe20000000f00 */
[----:B------:R-:W-:Y:S02]  /*2780*/  CS2R R14, SRZ ;  /* 0x00000000000e7805 */ /* 0x000fe4000001ff00 */
[----:B------:R0:W5:Y:S01]  /*2790*/  @P0 LDG.E.EF.128 R8, [R24.64] ;  /* 0x0000000818080981 */ /* 0x000162000c0e1d00 */
[----:B-1----:R-:W-:Y:S01]  /*27a0*/  CS2R R12, SRZ ;  /* 0x00000000000c7805 */ /* 0x002fe2000001ff00 */
[----:B------:R-:W-:-:S05]  /*27b0*/  IMAD.WIDE R28, R2, R3, c[0x0][0x180] ;  /* 0x00006000021c7625 */ /* 0x000fca00078e0203 */
[----:B------:R-:W5:Y:S01]  /*27c0*/  @P0 LDG.E.EF.128 R12, [R28.64] ;  /* 0x000000081c0c0981 */ /* 0x000f62000c0e1d00 */
[----:B------:R-:W-:Y:S01]  /*27d0*/  IMAD.WIDE R2, R2, R3, c[0x0][0x1a8] ;  /* 0x00006a0002027625 */ /* 0x000fe200078e0203 */
[----:B------:R-:W-:Y:S01]  /*27e0*/  UMOV UR5, 0x800 ;  /* 0x0000080000057882 */ /* 0x000fe20000000000 */
[----:B--2---:R-:W-:Y:S02]  /*27f0*/  SEL R26, R22, RZ, !P1 ;  /* 0x000000ff161a7207 */ /* 0x004fe40004800000 */
[----:B------:R-:W-:Y:S02]  /*2800*/  SEL R31, R21, RZ, !P1 ;  /* 0x000000ff151f7207 */ /* 0x000fe40004800000 */
[----:B------:R-:W-:Y:S02]  /*2810*/  SEL R30, R20, RZ, !P1 ;  /* 0x000000ff141e7207 */ /* 0x000fe40004800000 */
[----:B---3--:R-:W-:Y:S01]  /*2820*/  SEL R21, R17, RZ, P0 ;  /* 0x000000ff11157207 */ /* 0x008fe20000000000 */
[----:B------:R-:W-:Y:S01]  /*2830*/  FADD R17, R26, 1 ;  /* 0x3f8000001a117421 */ /* 0x000fe20000000000 */
[----:B------:R-:W-:-:S02]  /*2840*/  SEL R22, R18, RZ, P0 ;  /* 0x000000ff12167207 */ /* 0x000fc40000000000 */
[----:B------:R-:W-:Y:S01]  /*2850*/  SEL R20, R16, RZ, P0 ;  /* 0x000000ff10147207 */ /* 0x000fe20000000000 */
[----:B------:R-:W-:Y:S01]  /*2860*/  FADD R16, R31, 1 ;  /* 0x3f8000001f107421 */ /* 0x000fe20000000000 */
[----:B----4-:R-:W-:Y:S01]  /*2870*/  SEL R4, R4, RZ, !P1 ;  /* 0x000000ff04047207 */ /* 0x010fe20004800000 */
[----:B------:R-:W-:Y:S01]  /*2880*/  FMUL R17, R22, R17 ;  /* 0x0000001116117220 */ /* 0x000fe20000400000 */
[----:B------:R-:W-:Y:S01]  /*2890*/  SEL R5, R5, RZ, !P1 ;  /* 0x000000ff05057207 */ /* 0x000fe20004800000 */
[----:B------:R-:W-:Y:S01]  /*28a0*/  FMUL R16, R21, R16 ;  /* 0x0000001015107220 */ /* 0x000fe20000400000 */
[----:B0-----:R-:W-:Y:S02]  /*28b0*/  SEL R24, R23, RZ, !P1 ;  /* 0x000000ff17187207 */ /* 0x001fe40004800000 */
[----:B------:R-:W-:Y:S01]  /*28c0*/  SEL R22, R7, RZ, !P1 ;  /* 0x000000ff07167207 */ /* 0x000fe20004800000 */
[----:B------:R-:W-:Y:S01]  /*28d0*/  FADD R4, R4, 1 ;  /* 0x3f80000004047421 */ /* 0x000fe20000000000 */
[----:B------:R-:W-:Y:S01]  /*28e0*/  SEL R23, R19, RZ, P0 ;  /* 0x000000ff13177207 */ /* 0x000fe20000000000 */
[----:B------:R-:W-:Y:S01]  /*28f0*/  FADD R19, R30, 1 ;  /* 0x3f8000001e137421 */ /* 0x000fe20000000000 */
[----:B-----5:R-:W-:Y:S01]  /*2900*/  SEL R7, R8, RZ, P0 ;  /* 0x000000ff08077207 */ /* 0x020fe20000000000 */
[----:B------:R-:W-:Y:S01]  /*2910*/  FADD R5, R5, 1 ;  /* 0x3f80000005057421 */ /* 0x000fe20000000000 */
[----:B------:R-:W-:-:S02]  /*2920*/  SEL R21, R6, RZ, !P1 ;  /* 0x000000ff06157207 */ /* 0x000fc40004800000 */
[----:B------:R-:W-:Y:S01]  /*2930*/  SEL R8, R9, RZ, P0 ;  /* 0x000000ff09087207 */ /* 0x000fe20000000000 */
[----:B------:R-:W-:Y:S01]  /*2940*/  FMUL R19, R20, R19 ;  /* 0x0000001314137220 */ /* 0x000fe20000400000 */
[----:B------:R-:W-:Y:S01]  /*2950*/  SEL R9, R10, RZ, P0 ;  /* 0x000000ff0a097207 */ /* 0x000fe20000000000 */
[----:B------:R-:W-:Y:S01]  /*2960*/  FMUL R6, R7, R4 ;  /* 0x0000000407067220 */ /* 0x000fe20000400000 */
[----:B------:R-:W-:Y:S01]  /*2970*/  SEL R20, R11, RZ, P0 ;  /* 0x000000ff0b147207 */ /* 0x000fe20000000000 */
[----:B------:R-:W-:Y:S01]  /*2980*/  FADD R4, R21, 1 ;  /* 0x3f80000015047421 */ /* 0x000fe20000000000 */
[----:B------:R-:W-:Y:S01]  /*2990*/  FMUL R8, R8, R5 ;  /* 0x0000000508087220 */ /* 0x000fe20000400000 */
[----:B------:R-:W-:Y:S01]  /*29a0*/  FADD R5, R22, 1 ;  /* 0x3f80000016057421 */ /* 0x000fe20000000000 */
[----:B------:R-:W-:Y:S02]  /*29b0*/  SEL R12, R12, RZ, P0 ;  /* 0x000000ff0c0c7207 */ /* 0x000fe40000000000 */
[----:B------:R-:W-:Y:S01]  /*29c0*/  SEL R13, R13, RZ, P0 ;  /* 0x000000ff0d0d7207 */ /* 0x000fe20000000000 */
[----:B------:R-:W-:Y:S01]  /*29d0*/  FMUL R10, R9, R4 ;  /* 0x00000004090a7220 */ /* 0x000fe20000400000 */
[----:B------:R-:W-:Y:S01]  /*29e0*/  FADD R18, R24, 1 ;  /* 0x3f80000018127421 */ /* 0x000fe20000000000 */
[----:B------:R-:W-:Y:S01]  /*29f0*/  FMUL R20, R20, R5 ;  /* 0x0000000514147220 */ /* 0x000fe20000400000 */
[C---:B------:R-:W-:Y:S01]  /*2a00*/  PRMT R4, R12.reuse, 0x7632, R4 ;  /* 0x000076320c047816 */ /* 0x040fe20000000004 */
[----:B------:R-:W-:Y:S01]  /*2a10*/  IMAD.U32 R5, R12, 0x10000, RZ ;  /* 0x000100000c057824 */ /* 0x000fe200078e00ff */
[----:B------:R-:W-:Y:S01]  /*2a20*/  SHF.L.U32 R9, R13, 0x10, RZ ;  /* 0x000000100d097819 */ /* 0x000fe200000006ff */
[----:B------:R-:W-:Y:S01]  /*2a30*/  FMUL R11, R6, UR4 ;  /* 0x00000004060b7c20 */ /* 0x000fe20008400000 */
[----:B------:R-:W-:Y:S01]  /*2a40*/  FMUL R18, R23, R18 ;  /* 0x0000001217127220 */ /* 0x000fe20000400000 */
[----:B------:R-:W-:-:S02]  /*2a50*/  SHF.L.U32 R7, R4, 0x10, RZ ;  /* 0x0000001004077819 */ /* 0x000fc400000006ff */
[C---:B------:R-:W-:Y:S01]  /*2a60*/  FMUL R21, R0.reuse, R9 ;  /* 0x0000000900157220 */ /* 0x040fe20000400000 */
[----:B------:R-:W-:Y:S01]  /*2a70*/  FFMA R23, R0, R5, R11 ;  /* 0x0000000500177223 */ /* 0x000fe2000000000b */
[----:B------:R-:W-:Y:S02]  /*2a80*/  PRMT R13, R13, 0x7632, R13 ;  /* 0x000076320d0d7816 */ /* 0x000fe4000000000d */
[----:B------:R-:W-:Y:S02]  /*2a90*/  SEL R14, R14, RZ, P0 ;  /* 0x000000ff0e0e7207 */ /* 0x000fe40000000000 */
[----:B------:R-:W-:Y:S01]  /*2aa0*/  SEL R15, R15, RZ, P0 ;  /* 0x000000ff0f0f7207 */ /* 0x000fe20000000000 */
[----:B------:R-:W-:Y:S01]  /*2ab0*/  FMUL R11, R0, R7 ;  /* 0x00000007000b7220 */ /* 0x000fe20000400000 */
[----:B------:R-:W-:Y:S01]  /*2ac0*/  FFMA R10, R10, UR4, R21 ;  /* 0x000000040a0a7c23 */ /* 0x000fe20008000015 */
[----:B------:R-:W-:Y:S01]  /*2ad0*/  FFMA R12, R0, R5, R23 ;  /* 0x00000005000c7223 */ /* 0x000fe20000000017 */
[----:B------:R-:W-:-:S02]  /*2ae0*/  SHF.L.U32 R13, R13, 0x10, RZ ;  /* 0x000000100d0d7819 */ /* 0x000fc400000006ff */
[----:B------:R-:W-:Y:S02]  /*2af0*/  PRMT R4, R14, 0x7632, R4 ;  /* 0x000076320e047816 */ /* 0x000fe40000000004 */
[C---:B------:R-:W-:Y:S01]  /*2b00*/  PRMT R5, R15.reuse, 0x7632, R5 ;  /* 0x000076320f057816 */ /* 0x040fe20000000005 */
[----:B------:R-:W-:Y:S01]  /*2b10*/  FFMA R25, R8, UR4, R11 ;  /* 0x0000000408197c23 */ /* 0x000fe2000800000b */
[----:B------:R-:W-:Y:S01]  /*2b20*/  FFMA R10, R0, R9, R10 ;  /* 0x00000009000a7223 */ /* 0x000fe2000000000a */
[----:B------:R-:W-:Y:S01]  /*2b30*/  SHF.L.U32 R9, R14, 0x10, RZ ;  /* 0x000000100e097819 */ /* 0x000fe200000006ff */
[----:B------:R-:W-:Y:S01]  /*2b40*/  FMUL R21, R0, R13 ;  /* 0x0000000d00157220 */ /* 0x000fe20000400000 */
[----:B------:R-:W-:Y:S02]  /*2b50*/  SHF.L.U32 R11, R4, 0x10, RZ ;  /* 0x00000010040b7819 */ /* 0x000fe400000006ff */
[----:B------:R-:W-:Y:S02]  /*2b60*/  SHF.L.U32 R15, R15, 0x10, RZ ;  /* 0x000000100f0f7819 */ /* 0x000fe400000006ff */
[----:B------:R-:W-:Y:S01]  /*2b70*/  SHF.L.U32 R5, R5, 0x10, RZ ;  /* 0x0000001005057819 */ /* 0x000fe200000006ff */
[----:B------:R-:W-:Y:S01]  /*2b80*/  FFMA R20, R20, UR4, R21 ;  /* 0x0000000414147c23 */ /* 0x000fe20008000015 */
[C---:B------:R-:W-:Y:S01]  /*2b90*/  FMUL R4, R0.reuse, R9 ;  /* 0x0000000900047220 */ /* 0x040fe20000400000 */
[C---:B------:R-:W-:Y:S01]  /*2ba0*/  FMUL R21, R0.reuse, R11 ;  /* 0x0000000b00157220 */ /* 0x040fe20000400000 */
[C---:B------:R-:W-:Y:S01]  /*2bb0*/  FMUL R6, R0.reuse, R15 ;  /* 0x0000000f00067220 */ /* 0x040fe20000400000 */
[----:B------:R-:W-:Y:S01]  /*2bc0*/  FMUL R23, R0, R5 ;  /* 0x0000000500177220 */ /* 0x000fe20000400000 */
[----:B------:R-:W-:Y:S01]  /*2bd0*/  FFMA R4, R19, UR4, R4 ;  /* 0x0000000413047c23 */ /* 0x000fe20008000004 */
[----:B------:R-:W-:Y:S01]  /*2be0*/  FFMA R16, R16, UR4, R21 ;  /* 0x0000000410107c23 */ /* 0x000fe20008000015 */
[----:B------:R-:W-:Y:S01]  /*2bf0*/  FFMA R6, R17, UR4, R6 ;  /* 0x0000000411067c23 */ /* 0x000fe20008000006 */
[----:B------:R-:W-:Y:S01]  /*2c00*/  FFMA R18, R18, UR4, R23 ;  /* 0x0000000412127c23 */ /* 0x000fe20008000017 */
[C---:B------:R-:W-:Y:S01]  /*2c10*/  FFMA R25, R0.reuse, R7, R25 ;  /* 0x0000000700197223 */ /* 0x040fe20000000019 */
[C---:B------:R-:W-:Y:S01]  /*2c20*/  FFMA R13, R0.reuse, R13, R20 ;  /* 0x0000000d000d7223 */ /* 0x040fe20000000014 */
[C---:B------:R-:W-:Y:S01]  /*2c30*/  FFMA R4, R0.reuse, R9, R4 ;  /* 0x0000000900047223 */ /* 0x040fe20000000004 */
[C---:B------:R-:W-:Y:S01]  /*2c40*/  FFMA R11, R0.reuse, R11, R16 ;  /* 0x0000000b000b7223 */ /* 0x040fe20000000010 */
[C---:B------:R-:W-:Y:S01]  /*2c50*/  FFMA R6, R0.reuse, R15, R6 ;  /* 0x0000000f00067223 */ /* 0x040fe20000000006 */
[----:B------:R-:W-:Y:S01]  /*2c60*/  FFMA R5, R0, R5, R18 ;  /* 0x0000000500057223 */ /* 0x000fe20000000012 */
[----:B------:R-:W-:-:S02]  /*2c70*/  F2FP.BF16.PACK_AB R12, R25, R12 ;  /* 0x0000000c190c723e */ /* 0x000fc400000010ff */
[----:B------:R-:W-:Y:S02]  /*2c80*/  F2FP.BF16.PACK_AB R13, R13, R10 ;  /* 0x0000000a0d0d723e */ /* 0x000fe400000010ff */
[----:B------:R-:W-:Y:S02]  /*2c90*/  F2FP.BF16.PACK_AB R14, R11, R4 ;  /* 0x000000040b0e723e */ /* 0x000fe400000010ff */
[----:B------:R-:W-:-:S05]  /*2ca0*/  F2FP.BF16.PACK_AB R15, R5, R6 ;  /* 0x00000006050f723e */ /* 0x000fca00000010ff */
[----:B------:R0:W-:Y:S01]  /*2cb0*/  @P0 STG.E.128 [R2.64], R12 ;  /* 0x0000000c02000986 */ /* 0x0001e2000c101d08 */
[----:B------:R-:W-:Y:S01]  /*2cc0*/  PLOP3.LUT P0, PT, PT, PT, UP0, 0x80, 0x0 ;  /* 0x000000000000781c */ /* 0x000fe20003f0f008 */
[----:B------:R-:W-:-:S12]  /*2cd0*/  UPLOP3.LUT UP0, UPT, UPT, UPT, UPT, 0x40, 0x0 ;  /* 0x000000000000789c */ /* 0x000fd80003f0e870 */
[----:B------:R-:W-:Y:S05]  /*2ce0*/  @P0 BRA `(.L_x_3) ;  /* 0xfffff8c000000947 */ /* 0x000fea000383ffff */
[----:B------:R-:W-:Y:S05]  /*2cf0*/  EXIT ;  /* 0x000000000000794d */ /* 0x000fea0003800000 */
.L_x_4:
[----:B------:R-:W-:-:S00]  /*2d00*/  BRA `(.L_x_4) ;  /* 0xfffffff000007947 */ /* 0x000fc0000383ffff */
[----:B------:R-:W-:-:S00]  /*2d10*/  NOP ;  /* 0x0000000000007918 */ /* 0x000fc00000000000 */
        /* <DEDUP_REMOVED lines=14> */
.L_x_5:


//--------------------- .nv.shared.triton__0d1d2d3d4d5d6d7d8d9d1011de --------------------------
	.section	.nv.shared.triton__0d1d2d3d4d5d6d7d8d9d1011de,"aw",@nobits
	.align	16
